//
// Generated by NVIDIA NVVM Compiler
//
// Compiler Build ID: CL-36424714
// Cuda compilation tools, release 13.0, V13.0.88
// Based on NVVM 20.0.0
//

.version 9.0
.target sm_100
.address_size 64

	// .globl	_Z8d_vsplusPiiiS_
.extern .shared .align 16 .b8 sdata[];

.visible .entry _Z8d_vsplusPiiiS_(
	.param .u64 .ptr .align 1 _Z8d_vsplusPiiiS__param_0,
	.param .u32 _Z8d_vsplusPiiiS__param_1,
	.param .u32 _Z8d_vsplusPiiiS__param_2,
	.param .u64 .ptr .align 1 _Z8d_vsplusPiiiS__param_3
)
{
	.reg .pred 	%p<2>;
	.reg .b32 	%r<9>;
	.reg .b64 	%rd<8>;

	ld.param.u64 	%rd1, [_Z8d_vsplusPiiiS__param_0];
	ld.param.u32 	%r2, [_Z8d_vsplusPiiiS__param_1];
	ld.param.u32 	%r3, [_Z8d_vsplusPiiiS__param_2];
	ld.param.u64 	%rd2, [_Z8d_vsplusPiiiS__param_3];
	mov.u32 	%r4, %tid.x;
	mov.u32 	%r5, %ctaid.x;
	mov.u32 	%r6, %ntid.x;
	mad.lo.s32 	%r1, %r5, %r6, %r4;
	setp.ge.s32 	%p1, %r1, %r3;
	@%p1 bra 	$L__BB0_2;
	cvta.to.global.u64 	%rd3, %rd1;
	cvta.to.global.u64 	%rd4, %rd2;
	mul.wide.s32 	%rd5, %r1, 4;
	add.s64 	%rd6, %rd3, %rd5;
	ld.global.u32 	%r7, [%rd6];
	add.s32 	%r8, %r7, %r2;
	add.s64 	%rd7, %rd4, %rd5;
	st.global.u32 	[%rd7], %r8;
$L__BB0_2:
	ret;

}
	// .globl	_Z8d_vvplusPiS_iS_
.visible .entry _Z8d_vvplusPiS_iS_(
	.param .u64 .ptr .align 1 _Z8d_vvplusPiS_iS__param_0,
	.param .u64 .ptr .align 1 _Z8d_vvplusPiS_iS__param_1,
	.param .u32 _Z8d_vvplusPiS_iS__param_2,
	.param .u64 .ptr .align 1 _Z8d_vvplusPiS_iS__param_3
)
{
	.reg .pred 	%p<2>;
	.reg .b32 	%r<9>;
	.reg .b64 	%rd<11>;

	ld.param.u64 	%rd1, [_Z8d_vvplusPiS_iS__param_0];
	ld.param.u64 	%rd2, [_Z8d_vvplusPiS_iS__param_1];
	ld.param.u32 	%r2, [_Z8d_vvplusPiS_iS__param_2];
	ld.param.u64 	%rd3, [_Z8d_vvplusPiS_iS__param_3];
	mov.u32 	%r3, %tid.x;
	mov.u32 	%r4, %ctaid.x;
	mov.u32 	%r5, %ntid.x;
	mad.lo.s32 	%r1, %r4, %r5, %r3;
	setp.ge.s32 	%p1, %r1, %r2;
	@%p1 bra 	$L__BB1_2;
	cvta.to.global.u64 	%rd4, %rd1;
	cvta.to.global.u64 	%rd5, %rd2;
	cvta.to.global.u64 	%rd6, %rd3;
	mul.wide.s32 	%rd7, %r1, 4;
	add.s64 	%rd8, %rd4, %rd7;
	ld.global.u32 	%r6, [%rd8];
	add.s64 	%rd9, %rd5, %rd7;
	ld.global.u32 	%r7, [%rd9];
	add.s32 	%r8, %r7, %r6;
	add.s64 	%rd10, %rd6, %rd7;
	st.global.u32 	[%rd10], %r8;
$L__BB1_2:
	ret;

}
	// .globl	_Z9d_vsminusPiiiS_
.visible .entry _Z9d_vsminusPiiiS_(
	.param .u64 .ptr .align 1 _Z9d_vsminusPiiiS__param_0,
	.param .u32 _Z9d_vsminusPiiiS__param_1,
	.param .u32 _Z9d_vsminusPiiiS__param_2,
	.param .u64 .ptr .align 1 _Z9d_vsminusPiiiS__param_3
)
{
	.reg .pred 	%p<2>;
	.reg .b32 	%r<9>;
	.reg .b64 	%rd<8>;

	ld.param.u64 	%rd1, [_Z9d_vsminusPiiiS__param_0];
	ld.param.u32 	%r2, [_Z9d_vsminusPiiiS__param_1];
	ld.param.u32 	%r3, [_Z9d_vsminusPiiiS__param_2];
	ld.param.u64 	%rd2, [_Z9d_vsminusPiiiS__param_3];
	mov.u32 	%r4, %tid.x;
	mov.u32 	%r5, %ctaid.x;
	mov.u32 	%r6, %ntid.x;
	mad.lo.s32 	%r1, %r5, %r6, %r4;
	setp.ge.s32 	%p1, %r1, %r3;
	@%p1 bra 	$L__BB2_2;
	cvta.to.global.u64 	%rd3, %rd1;
	cvta.to.global.u64 	%rd4, %rd2;
	mul.wide.s32 	%rd5, %r1, 4;
	add.s64 	%rd6, %rd3, %rd5;
	ld.global.u32 	%r7, [%rd6];
	sub.s32 	%r8, %r7, %r2;
	add.s64 	%rd7, %rd4, %rd5;
	st.global.u32 	[%rd7], %r8;
$L__BB2_2:
	ret;

}
	// .globl	_Z9d_svminusiPiiS_
.visible .entry _Z9d_svminusiPiiS_(
	.param .u32 _Z9d_svminusiPiiS__param_0,
	.param .u64 .ptr .align 1 _Z9d_svminusiPiiS__param_1,
	.param .u32 _Z9d_svminusiPiiS__param_2,
	.param .u64 .ptr .align 1 _Z9d_svminusiPiiS__param_3
)
{
	.reg .pred 	%p<2>;
	.reg .b32 	%r<9>;
	.reg .b64 	%rd<8>;

	ld.param.u32 	%r2, [_Z9d_svminusiPiiS__param_0];
	ld.param.u64 	%rd1, [_Z9d_svminusiPiiS__param_1];
	ld.param.u32 	%r3, [_Z9d_svminusiPiiS__param_2];
	ld.param.u64 	%rd2, [_Z9d_svminusiPiiS__param_3];
	mov.u32 	%r4, %tid.x;
	mov.u32 	%r5, %ctaid.x;
	mov.u32 	%r6, %ntid.x;
	mad.lo.s32 	%r1, %r5, %r6, %r4;
	setp.ge.s32 	%p1, %r1, %r3;
	@%p1 bra 	$L__BB3_2;
	cvta.to.global.u64 	%rd3, %rd1;
	cvta.to.global.u64 	%rd4, %rd2;
	mul.wide.s32 	%rd5, %r1, 4;
	add.s64 	%rd6, %rd3, %rd5;
	ld.global.u32 	%r7, [%rd6];
	sub.s32 	%r8, %r2, %r7;
	add.s64 	%rd7, %rd4, %rd5;
	st.global.u32 	[%rd7], %r8;
$L__BB3_2:
	ret;

}
	// .globl	_Z9d_vvminusPiS_iS_
.visible .entry _Z9d_vvminusPiS_iS_(
	.param .u64 .ptr .align 1 _Z9d_vvminusPiS_iS__param_0,
	.param .u64 .ptr .align 1 _Z9d_vvminusPiS_iS__param_1,
	.param .u32 _Z9d_vvminusPiS_iS__param_2,
	.param .u64 .ptr .align 1 _Z9d_vvminusPiS_iS__param_3
)
{
	.reg .pred 	%p<2>;
	.reg .b32 	%r<9>;
	.reg .b64 	%rd<11>;

	ld.param.u64 	%rd1, [_Z9d_vvminusPiS_iS__param_0];
	ld.param.u64 	%rd2, [_Z9d_vvminusPiS_iS__param_1];
	ld.param.u32 	%r2, [_Z9d_vvminusPiS_iS__param_2];
	ld.param.u64 	%rd3, [_Z9d_vvminusPiS_iS__param_3];
	mov.u32 	%r3, %tid.x;
	mov.u32 	%r4, %ctaid.x;
	mov.u32 	%r5, %ntid.x;
	mad.lo.s32 	%r1, %r4, %r5, %r3;
	setp.ge.s32 	%p1, %r1, %r2;
	@%p1 bra 	$L__BB4_2;
	cvta.to.global.u64 	%rd4, %rd1;
	cvta.to.global.u64 	%rd5, %rd2;
	cvta.to.global.u64 	%rd6, %rd3;
	mul.wide.s32 	%rd7, %r1, 4;
	add.s64 	%rd8, %rd4, %rd7;
	ld.global.u32 	%r6, [%rd8];
	add.s64 	%rd9, %rd5, %rd7;
	ld.global.u32 	%r7, [%rd9];
	sub.s32 	%r8, %r6, %r7;
	add.s64 	%rd10, %rd6, %rd7;
	st.global.u32 	[%rd10], %r8;
$L__BB4_2:
	ret;

}
	// .globl	_Z9d_vstimesPiiiS_
.visible .entry _Z9d_vstimesPiiiS_(
	.param .u64 .ptr .align 1 _Z9d_vstimesPiiiS__param_0,
	.param .u32 _Z9d_vstimesPiiiS__param_1,
	.param .u32 _Z9d_vstimesPiiiS__param_2,
	.param .u64 .ptr .align 1 _Z9d_vstimesPiiiS__param_3
)
{
	.reg .pred 	%p<2>;
	.reg .b32 	%r<9>;
	.reg .b64 	%rd<8>;

	ld.param.u64 	%rd1, [_Z9d_vstimesPiiiS__param_0];
	ld.param.u32 	%r2, [_Z9d_vstimesPiiiS__param_1];
	ld.param.u32 	%r3, [_Z9d_vstimesPiiiS__param_2];
	ld.param.u64 	%rd2, [_Z9d_vstimesPiiiS__param_3];
	mov.u32 	%r4, %tid.x;
	mov.u32 	%r5, %ctaid.x;
	mov.u32 	%r6, %ntid.x;
	mad.lo.s32 	%r1, %r5, %r6, %r4;
	setp.ge.s32 	%p1, %r1, %r3;
	@%p1 bra 	$L__BB5_2;
	cvta.to.global.u64 	%rd3, %rd1;
	cvta.to.global.u64 	%rd4, %rd2;
	mul.wide.s32 	%rd5, %r1, 4;
	add.s64 	%rd6, %rd3, %rd5;
	ld.global.u32 	%r7, [%rd6];
	mul.lo.s32 	%r8, %r7, %r2;
	add.s64 	%rd7, %rd4, %rd5;
	st.global.u32 	[%rd7], %r8;
$L__BB5_2:
	ret;

}
	// .globl	_Z9d_vvtimesPiS_iS_
.visible .entry _Z9d_vvtimesPiS_iS_(
	.param .u64 .ptr .align 1 _Z9d_vvtimesPiS_iS__param_0,
	.param .u64 .ptr .align 1 _Z9d_vvtimesPiS_iS__param_1,
	.param .u32 _Z9d_vvtimesPiS_iS__param_2,
	.param .u64 .ptr .align 1 _Z9d_vvtimesPiS_iS__param_3
)
{
	.reg .pred 	%p<2>;
	.reg .b32 	%r<9>;
	.reg .b64 	%rd<11>;

	ld.param.u64 	%rd1, [_Z9d_vvtimesPiS_iS__param_0];
	ld.param.u64 	%rd2, [_Z9d_vvtimesPiS_iS__param_1];
	ld.param.u32 	%r2, [_Z9d_vvtimesPiS_iS__param_2];
	ld.param.u64 	%rd3, [_Z9d_vvtimesPiS_iS__param_3];
	mov.u32 	%r3, %tid.x;
	mov.u32 	%r4, %ctaid.x;
	mov.u32 	%r5, %ntid.x;
	mad.lo.s32 	%r1, %r4, %r5, %r3;
	setp.ge.s32 	%p1, %r1, %r2;
	@%p1 bra 	$L__BB6_2;
	cvta.to.global.u64 	%rd4, %rd1;
	cvta.to.global.u64 	%rd5, %rd2;
	cvta.to.global.u64 	%rd6, %rd3;
	mul.wide.s32 	%rd7, %r1, 4;
	add.s64 	%rd8, %rd4, %rd7;
	ld.global.u32 	%r6, [%rd8];
	add.s64 	%rd9, %rd5, %rd7;
	ld.global.u32 	%r7, [%rd9];
	mul.lo.s32 	%r8, %r7, %r6;
	add.s64 	%rd10, %rd6, %rd7;
	st.global.u32 	[%rd10], %r8;
$L__BB6_2:
	ret;

}
	// .globl	_Z10d_vsdividePiiiS_
.visible .entry _Z10d_vsdividePiiiS_(
	.param .u64 .ptr .align 1 _Z10d_vsdividePiiiS__param_0,
	.param .u32 _Z10d_vsdividePiiiS__param_1,
	.param .u32 _Z10d_vsdividePiiiS__param_2,
	.param .u64 .ptr .align 1 _Z10d_vsdividePiiiS__param_3
)
{
	.reg .pred 	%p<2>;
	.reg .b32 	%r<9>;
	.reg .b64 	%rd<8>;

	ld.param.u64 	%rd1, [_Z10d_vsdividePiiiS__param_0];
	ld.param.u32 	%r2, [_Z10d_vsdividePiiiS__param_1];
	ld.param.u32 	%r3, [_Z10d_vsdividePiiiS__param_2];
	ld.param.u64 	%rd2, [_Z10d_vsdividePiiiS__param_3];
	mov.u32 	%r4, %tid.x;
	mov.u32 	%r5, %ctaid.x;
	mov.u32 	%r6, %ntid.x;
	mad.lo.s32 	%r1, %r5, %r6, %r4;
	setp.ge.s32 	%p1, %r1, %r3;
	@%p1 bra 	$L__BB7_2;
	cvta.to.global.u64 	%rd3, %rd1;
	cvta.to.global.u64 	%rd4, %rd2;
	mul.wide.s32 	%rd5, %r1, 4;
	add.s64 	%rd6, %rd3, %rd5;
	ld.global.u32 	%r7, [%rd6];
	div.s32 	%r8, %r7, %r2;
	add.s64 	%rd7, %rd4, %rd5;
	st.global.u32 	[%rd7], %r8;
$L__BB7_2:
	ret;

}
	// .globl	_Z10d_svdivideiPiiS_
.visible .entry _Z10d_svdivideiPiiS_(
	.param .u32 _Z10d_svdivideiPiiS__param_0,
	.param .u64 .ptr .align 1 _Z10d_svdivideiPiiS__param_1,
	.param .u32 _Z10d_svdivideiPiiS__param_2,
	.param .u64 .ptr .align 1 _Z10d_svdivideiPiiS__param_3
)
{
	.reg .pred 	%p<2>;
	.reg .b32 	%r<9>;
	.reg .b64 	%rd<8>;

	ld.param.u32 	%r2, [_Z10d_svdivideiPiiS__param_0];
	ld.param.u64 	%rd1, [_Z10d_svdivideiPiiS__param_1];
	ld.param.u32 	%r3, [_Z10d_svdivideiPiiS__param_2];
	ld.param.u64 	%rd2, [_Z10d_svdivideiPiiS__param_3];
	mov.u32 	%r4, %tid.x;
	mov.u32 	%r5, %ctaid.x;
	mov.u32 	%r6, %ntid.x;
	mad.lo.s32 	%r1, %r5, %r6, %r4;
	setp.ge.s32 	%p1, %r1, %r3;
	@%p1 bra 	$L__BB8_2;
	cvta.to.global.u64 	%rd3, %rd1;
	cvta.to.global.u64 	%rd4, %rd2;
	mul.wide.s32 	%rd5, %r1, 4;
	add.s64 	%rd6, %rd3, %rd5;
	ld.global.u32 	%r7, [%rd6];
	div.s32 	%r8, %r2, %r7;
	add.s64 	%rd7, %rd4, %rd5;
	st.global.u32 	[%rd7], %r8;
$L__BB8_2:
	ret;

}
	// .globl	_Z10d_vvdividePiS_iS_
.visible .entry _Z10d_vvdividePiS_iS_(
	.param .u64 .ptr .align 1 _Z10d_vvdividePiS_iS__param_0,
	.param .u64 .ptr .align 1 _Z10d_vvdividePiS_iS__param_1,
	.param .u32 _Z10d_vvdividePiS_iS__param_2,
	.param .u64 .ptr .align 1 _Z10d_vvdividePiS_iS__param_3
)
{
	.reg .pred 	%p<2>;
	.reg .b32 	%r<9>;
	.reg .b64 	%rd<11>;

	ld.param.u64 	%rd1, [_Z10d_vvdividePiS_iS__param_0];
	ld.param.u64 	%rd2, [_Z10d_vvdividePiS_iS__param_1];
	ld.param.u32 	%r2, [_Z10d_vvdividePiS_iS__param_2];
	ld.param.u64 	%rd3, [_Z10d_vvdividePiS_iS__param_3];
	mov.u32 	%r3, %tid.x;
	mov.u32 	%r4, %ctaid.x;
	mov.u32 	%r5, %ntid.x;
	mad.lo.s32 	%r1, %r4, %r5, %r3;
	setp.ge.s32 	%p1, %r1, %r2;
	@%p1 bra 	$L__BB9_2;
	cvta.to.global.u64 	%rd4, %rd1;
	cvta.to.global.u64 	%rd5, %rd2;
	cvta.to.global.u64 	%rd6, %rd3;
	mul.wide.s32 	%rd7, %r1, 4;
	add.s64 	%rd8, %rd4, %rd7;
	ld.global.u32 	%r6, [%rd8];
	add.s64 	%rd9, %rd5, %rd7;
	ld.global.u32 	%r7, [%rd9];
	div.s32 	%r8, %r6, %r7;
	add.s64 	%rd10, %rd6, %rd7;
	st.global.u32 	[%rd10], %r8;
$L__BB9_2:
	ret;

}
	// .globl	_Z5d_sumPiiS_
.visible .entry _Z5d_sumPiiS_(
	.param .u64 .ptr .align 1 _Z5d_sumPiiS__param_0,
	.param .u32 _Z5d_sumPiiS__param_1,
	.param .u64 .ptr .align 1 _Z5d_sumPiiS__param_2
)
{
	.reg .pred 	%p<5>;
	.reg .b32 	%r<18>;
	.reg .b64 	%rd<7>;

	ld.param.u64 	%rd2, [_Z5d_sumPiiS__param_0];
	ld.param.u64 	%rd1, [_Z5d_sumPiiS__param_2];
	cvta.to.global.u64 	%rd3, %rd2;
	mov.u32 	%r1, %tid.x;
	mov.u32 	%r6, %ctaid.x;
	mov.u32 	%r17, %ntid.x;
	mad.lo.s32 	%r7, %r6, %r17, %r1;
	mul.wide.u32 	%rd4, %r7, 4;
	add.s64 	%rd5, %rd3, %rd4;
	ld.global.u32 	%r8, [%rd5];
	shl.b32 	%r9, %r1, 2;
	mov.u32 	%r10, sdata;
	add.s32 	%r3, %r10, %r9;
	st.shared.u32 	[%r3], %r8;
	bar.sync 	0;
	setp.lt.u32 	%p1, %r17, 2;
	@%p1 bra 	$L__BB10_4;
$L__BB10_1:
	shr.u32 	%r5, %r17, 1;
	setp.ge.u32 	%p2, %r1, %r5;
	@%p2 bra 	$L__BB10_3;
	shl.b32 	%r11, %r5, 2;
	add.s32 	%r12, %r3, %r11;
	ld.shared.u32 	%r13, [%r12];
	ld.shared.u32 	%r14, [%r3];
	add.s32 	%r15, %r14, %r13;
	st.shared.u32 	[%r3], %r15;
$L__BB10_3:
	bar.sync 	0;
	setp.gt.u32 	%p3, %r17, 3;
	mov.u32 	%r17, %r5;
	@%p3 bra 	$L__BB10_1;
$L__BB10_4:
	setp.ne.s32 	%p4, %r1, 0;
	@%p4 bra 	$L__BB10_6;
	ld.shared.u32 	%r16, [sdata];
	cvta.to.global.u64 	%rd6, %rd1;
	st.global.u32 	[%rd6], %r16;
$L__BB10_6:
	ret;

}


// ===== COMPILED SASS (sm_100) =====

	.target	sm_100

	.elftype	@"ET_EXEC"


//--------------------- .note.nv.tkinfo           --------------------------
	.section	.note.nv.tkinfo,"",@"SHT_NOTE"
	.sectionflags	@"SHF_NOTE_NV_TKINFO"
	.tkinfo
        /*0018*/ 	.word	0x00000002
        /*0030*/ 	.string	""
        /*0030*/ 	.string	"ptxas"
        /*0030*/ 	.string	"Cuda compilation tools, release 13.0, V13.0.88"
        /*0030*/ 	.string	"Build cuda_13.0.r13.0/compiler.36424714_0"
        /*0030*/ 	.string	"-arch sm_100 -m 64 "



//--------------------- .note.nv.cuinfo           --------------------------
	.section	.note.nv.cuinfo,"",@"SHT_NOTE"
	.sectionflags	@"SHF_NOTE_NV_CUINFO"
        /*0018*/ 	.short	0x0002
        /*001a*/ 	.short	0x0064
        /*001c*/ 	.short	0x0082
	.zero		2


//--------------------- .nv.info                  --------------------------
	.section	.nv.info,"",@"SHT_CUDA_INFO"
	.align	4


	//----- nvinfo : EIATTR_REGCOUNT
	.align		4
        /*0000*/ 	.byte	0x04, 0x2f
        /*0002*/ 	.short	(.L_1 - .L_0)
	.align		4
.L_0:
        /*0004*/ 	.word	index@(_Z8d_vsplusPiiiS_)
        /*0008*/ 	.word	0x0000000a


	//----- nvinfo : EIATTR_FRAME_SIZE
	.align		4
.L_1:
        /*000c*/ 	.byte	0x04, 0x11
        /*000e*/ 	.short	(.L_3 - .L_2)
	.align		4
.L_2:
        /*0010*/ 	.word	index@(_Z8d_vsplusPiiiS_)
        /*0014*/ 	.word	0x00000000


	//----- nvinfo : EIATTR_REGCOUNT
	.align		4
.L_3:
        /*0018*/ 	.byte	0x04, 0x2f
        /*001a*/ 	.short	(.L_5 - .L_4)
	.align		4
.L_4:
        /*001c*/ 	.word	index@(_Z8d_vvplusPiS_iS_)
        /*0020*/ 	.word	0x0000000c


	//----- nvinfo : EIATTR_FRAME_SIZE
	.align		4
.L_5:
        /*0024*/ 	.byte	0x04, 0x11
        /*0026*/ 	.short	(.L_7 - .L_6)
	.align		4
.L_6:
        /*0028*/ 	.word	index@(_Z8d_vvplusPiS_iS_)
        /*002c*/ 	.word	0x00000000


	//----- nvinfo : EIATTR_REGCOUNT
	.align		4
.L_7:
        /*0030*/ 	.byte	0x04, 0x2f
        /*0032*/ 	.short	(.L_9 - .L_8)
	.align		4
.L_8:
        /*0034*/ 	.word	index@(_Z9d_vsminusPiiiS_)
        /*0038*/ 	.word	0x0000000a


	//----- nvinfo : EIATTR_FRAME_SIZE
	.align		4
.L_9:
        /*003c*/ 	.byte	0x04, 0x11
        /*003e*/ 	.short	(.L_11 - .L_10)
	.align		4
.L_10:
        /*0040*/ 	.word	index@(_Z9d_vsminusPiiiS_)
        /*0044*/ 	.word	0x00000000


	//----- nvinfo : EIATTR_REGCOUNT
	.align		4
.L_11:
        /*0048*/ 	.byte	0x04, 0x2f
        /*004a*/ 	.short	(.L_13 - .L_12)
	.align		4
.L_12:
        /*004c*/ 	.word	index@(_Z9d_svminusiPiiS_)
        /*0050*/ 	.word	0x0000000a


	//----- nvinfo : EIATTR_FRAME_SIZE
	.align		4
.L_13:
        /*0054*/ 	.byte	0x04, 0x11
        /*0056*/ 	.short	(.L_15 - .L_14)
	.align		4
.L_14:
        /*0058*/ 	.word	index@(_Z9d_svminusiPiiS_)
        /*005c*/ 	.word	0x00000000


	//----- nvinfo : EIATTR_REGCOUNT
	.align		4
.L_15:
        /*0060*/ 	.byte	0x04, 0x2f
        /*0062*/ 	.short	(.L_17 - .L_16)
	.align		4
.L_16:
        /*0064*/ 	.word	index@(_Z9d_vvminusPiS_iS_)
        /*0068*/ 	.word	0x0000000c


	//----- nvinfo : EIATTR_FRAME_SIZE
	.align		4
.L_17:
        /*006c*/ 	.byte	0x04, 0x11
        /*006e*/ 	.short	(.L_19 - .L_18)
	.align		4
.L_18:
        /*0070*/ 	.word	index@(_Z9d_vvminusPiS_iS_)
        /*0074*/ 	.word	0x00000000


	//----- nvinfo : EIATTR_REGCOUNT
	.align		4
.L_19:
        /*0078*/ 	.byte	0x04, 0x2f
        /*007a*/ 	.short	(.L_21 - .L_20)
	.align		4
.L_20:
        /*007c*/ 	.word	index@(_Z9d_vstimesPiiiS_)
        /*0080*/ 	.word	0x0000000a


	//----- nvinfo : EIATTR_FRAME_SIZE
	.align		4
.L_21:
        /*0084*/ 	.byte	0x04, 0x11
        /*0086*/ 	.short	(.L_23 - .L_22)
	.align		4
.L_22:
        /*0088*/ 	.word	index@(_Z9d_vstimesPiiiS_)
        /*008c*/ 	.word	0x00000000


	//----- nvinfo : EIATTR_REGCOUNT
	.align		4
.L_23:
        /*0090*/ 	.byte	0x04, 0x2f
        /*0092*/ 	.short	(.L_25 - .L_24)
	.align		4
.L_24:
        /*0094*/ 	.word	index@(_Z9d_vvtimesPiS_iS_)
        /*0098*/ 	.word	0x0000000c


	//----- nvinfo : EIATTR_FRAME_SIZE
	.align		4
.L_25:
        /*009c*/ 	.byte	0x04, 0x11
        /*009e*/ 	.short	(.L_27 - .L_26)
	.align		4
.L_26:
        /*00a0*/ 	.word	index@(_Z9d_vvtimesPiS_iS_)
        /*00a4*/ 	.word	0x00000000


	//----- nvinfo : EIATTR_REGCOUNT
	.align		4
.L_27:
        /*00a8*/ 	.byte	0x04, 0x2f
        /*00aa*/ 	.short	(.L_29 - .L_28)
	.align		4
.L_28:
        /*00ac*/ 	.word	index@(_Z10d_vsdividePiiiS_)
        /*00b0*/ 	.word	0x00000010


	//----- nvinfo : EIATTR_FRAME_SIZE
	.align		4
.L_29:
        /*00b4*/ 	.byte	0x04, 0x11
        /*00b6*/ 	.short	(.L_31 - .L_30)
	.align		4
.L_30:
        /*00b8*/ 	.word	index@(_Z10d_vsdividePiiiS_)
        /*00bc*/ 	.word	0x00000000


	//----- nvinfo : EIATTR_REGCOUNT
	.align		4
.L_31:
        /*00c0*/ 	.byte	0x04, 0x2f
        /*00c2*/ 	.short	(.L_33 - .L_32)
	.align		4
.L_32:
        /*00c4*/ 	.word	index@(_Z10d_svdivideiPiiS_)
        /*00c8*/ 	.word	0x0000000e


	//----- nvinfo : EIATTR_FRAME_SIZE
	.align		4
.L_33:
        /*00cc*/ 	.byte	0x04, 0x11
        /*00ce*/ 	.short	(.L_35 - .L_34)
	.align		4
.L_34:
        /*00d0*/ 	.word	index@(_Z10d_svdivideiPiiS_)
        /*00d4*/ 	.word	0x00000000


	//----- nvinfo : EIATTR_REGCOUNT
	.align		4
.L_35:
        /*00d8*/ 	.byte	0x04, 0x2f
        /*00da*/ 	.short	(.L_37 - .L_36)
	.align		4
.L_36:
        /*00dc*/ 	.word	index@(_Z10d_vvdividePiS_iS_)
        /*00e0*/ 	.word	0x0000000d


	//----- nvinfo : EIATTR_FRAME_SIZE
	.align		4
.L_37:
        /*00e4*/ 	.byte	0x04, 0x11
        /*00e6*/ 	.short	(.L_39 - .L_38)
	.align		4
.L_38:
        /*00e8*/ 	.word	index@(_Z10d_vvdividePiS_iS_)
        /*00ec*/ 	.word	0x00000000


	//----- nvinfo : EIATTR_REGCOUNT
	.align		4
.L_39:
        /*00f0*/ 	.byte	0x04, 0x2f
        /*00f2*/ 	.short	(.L_41 - .L_40)
	.align		4
.L_40:
        /*00f4*/ 	.word	index@(_Z5d_sumPiiS_)
        /*00f8*/ 	.word	0x0000000a


	//----- nvinfo : EIATTR_FRAME_SIZE
	.align		4
.L_41:
        /*00fc*/ 	.byte	0x04, 0x11
        /*00fe*/ 	.short	(.L_43 - .L_42)
	.align		4
.L_42:
        /*0100*/ 	.word	index@(_Z5d_sumPiiS_)
        /*0104*/ 	.word	0x00000000


	//----- nvinfo : EIATTR_MIN_STACK_SIZE
	.align		4
.L_43:
        /*0108*/ 	.byte	0x04, 0x12
        /*010a*/ 	.short	(.L_45 - .L_44)
	.align		4
.L_44:
        /*010c*/ 	.word	index@(_Z5d_sumPiiS_)
        /*0110*/ 	.word	0x00000000


	//----- nvinfo : EIATTR_MIN_STACK_SIZE
	.align		4
.L_45:
        /*0114*/ 	.byte	0x04, 0x12
        /*0116*/ 	.short	(.L_47 - .L_46)
	.align		4
.L_46:
        /*0118*/ 	.word	index@(_Z10d_vvdividePiS_iS_)
        /*011c*/ 	.word	0x00000000


	//----- nvinfo : EIATTR_MIN_STACK_SIZE
	.align		4
.L_47:
        /*0120*/ 	.byte	0x04, 0x12
        /*0122*/ 	.short	(.L_49 - .L_48)
	.align		4
.L_48:
        /*0124*/ 	.word	index@(_Z10d_svdivideiPiiS_)
        /*0128*/ 	.word	0x00000000


	//----- nvinfo : EIATTR_MIN_STACK_SIZE
	.align		4
.L_49:
        /*012c*/ 	.byte	0x04, 0x12
        /*012e*/ 	.short	(.L_51 - .L_50)
	.align		4
.L_50:
        /*0130*/ 	.word	index@(_Z10d_vsdividePiiiS_)
        /*0134*/ 	.word	0x00000000


	//----- nvinfo : EIATTR_MIN_STACK_SIZE
	.align		4
.L_51:
        /*0138*/ 	.byte	0x04, 0x12
        /*013a*/ 	.short	(.L_53 - .L_52)
	.align		4
.L_52:
        /*013c*/ 	.word	index@(_Z9d_vvtimesPiS_iS_)
        /*0140*/ 	.word	0x00000000


	//----- nvinfo : EIATTR_MIN_STACK_SIZE
	.align		4
.L_53:
        /*0144*/ 	.byte	0x04, 0x12
        /*0146*/ 	.short	(.L_55 - .L_54)
	.align		4
.L_54:
        /*0148*/ 	.word	index@(_Z9d_vstimesPiiiS_)
        /*014c*/ 	.word	0x00000000


	//----- nvinfo : EIATTR_MIN_STACK_SIZE
	.align		4
.L_55:
        /*0150*/ 	.byte	0x04, 0x12
        /*0152*/ 	.short	(.L_57 - .L_56)
	.align		4
.L_56:
        /*0154*/ 	.word	index@(_Z9d_vvminusPiS_iS_)
        /*0158*/ 	.word	0x00000000


	//----- nvinfo : EIATTR_MIN_STACK_SIZE
	.align		4
.L_57:
        /*015c*/ 	.byte	0x04, 0x12
        /*015e*/ 	.short	(.L_59 - .L_58)
	.align		4
.L_58:
        /*0160*/ 	.word	index@(_Z9d_svminusiPiiS_)
        /*0164*/ 	.word	0x00000000


	//----- nvinfo : EIATTR_MIN_STACK_SIZE
	.align		4
.L_59:
        /*0168*/ 	.byte	0x04, 0x12
        /*016a*/ 	.short	(.L_61 - .L_60)
	.align		4
.L_60:
        /*016c*/ 	.word	index@(_Z9d_vsminusPiiiS_)
        /*0170*/ 	.word	0x00000000


	//----- nvinfo : EIATTR_MIN_STACK_SIZE
	.align		4
.L_61:
        /*0174*/ 	.byte	0x04, 0x12
        /*0176*/ 	.short	(.L_63 - .L_62)
	.align		4
.L_62:
        /*0178*/ 	.word	index@(_Z8d_vvplusPiS_iS_)
        /*017c*/ 	.word	0x00000000


	//----- nvinfo : EIATTR_MIN_STACK_SIZE
	.align		4
.L_63:
        /*0180*/ 	.byte	0x04, 0x12
        /*0182*/ 	.short	(.L_65 - .L_64)
	.align		4
.L_64:
        /*0184*/ 	.word	index@(_Z8d_vsplusPiiiS_)
        /*0188*/ 	.word	0x00000000
.L_65:


//--------------------- .nv.compat                --------------------------
	.section	.nv.compat,"",@"SHT_CUDA_COMPAT_INFO"
	.align	4
        /*0000*/ 	.byte	0x02, 0x09, 0x00, 0x00, 0x02, 0x02, 0x01, 0x00, 0x02, 0x05, 0x05, 0x00, 0x03, 0x07, 0x01, 0x01
        /*0010*/ 	.byte	0x02, 0x03, 0x00, 0x00, 0x02, 0x06, 0x01, 0x00, 0x04, 0x0b, 0x08, 0x00, 0x09, 0x00, 0x00, 0x00
        /*0020*/ 	.byte	0x00, 0x00, 0x00, 0x00


//--------------------- .nv.info._Z5d_sumPiiS_    --------------------------
	.section	.nv.info._Z5d_sumPiiS_,"",@"SHT_CUDA_INFO"
	.sectionflags	@""
	.align	4


	//----- nvinfo : EIATTR_CUDA_API_VERSION
	.align		4
        /*0000*/ 	.byte	0x04, 0x37
        /*0002*/ 	.short	(.L_67 - .L_66)
.L_66:
        /*0004*/ 	.word	0x00000082


	//----- nvinfo : EIATTR_KPARAM_INFO
	.align		4
.L_67:
        /*0008*/ 	.byte	0x04, 0x17
        /*000a*/ 	.short	(.L_69 - .L_68)
.L_68:
        /*000c*/ 	.word	0x00000000
        /*0010*/ 	.short	0x0002
        /*0012*/ 	.short	0x0010
        /*0014*/ 	.byte	0x00, 0xf5, 0x21, 0x00


	//----- nvinfo : EIATTR_KPARAM_INFO
	.align		4
.L_69:
        /*0018*/ 	.byte	0x04, 0x17
        /*001a*/ 	.short	(.L_71 - .L_70)
.L_70:
        /*001c*/ 	.word	0x00000000
        /*0020*/ 	.short	0x0001
        /*0022*/ 	.short	0x0008
        /*0024*/ 	.byte	0x00, 0xf0, 0x11, 0x00


	//----- nvinfo : EIATTR_KPARAM_INFO
	.align		4
.L_71:
        /*0028*/ 	.byte	0x04, 0x17
        /*002a*/ 	.short	(.L_73 - .L_72)
.L_72:
        /*002c*/ 	.word	0x00000000
        /*0030*/ 	.short	0x0000
        /*0032*/ 	.short	0x0000
        /*0034*/ 	.byte	0x00, 0xf5, 0x21, 0x00


	//----- nvinfo : EIATTR_SPARSE_MMA_MASK
	.align		4
.L_73:
        /*0038*/ 	.byte	0x03, 0x50
        /*003a*/ 	.short	0x0000


	//----- nvinfo : EIATTR_MAXREG_COUNT
	.align		4
        /*003c*/ 	.byte	0x03, 0x1b
        /*003e*/ 	.short	0x00ff


	//----- nvinfo : EIATTR_NUM_BARRIERS
	.align		4
        /*0040*/ 	.byte	0x02, 0x4c
        /*0042*/ 	.byte	0x01
	.zero		1


	//----- nvinfo : EIATTR_MERCURY_ISA_VERSION
	.align		4
        /*0044*/ 	.byte	0x03, 0x5f
        /*0046*/ 	.short	0x0101


	//----- nvinfo : EIATTR_VRC_CTA_INIT_COUNT
	.align		4
        /*0048*/ 	.byte	0x02, 0x4a
	.zero		1
	.zero		1


	//----- nvinfo : EIATTR_EXIT_INSTR_OFFSETS
	.align		4
        /*004c*/ 	.byte	0x04, 0x1c
        /*004e*/ 	.short	(.L_75 - .L_74)


	//   ....[0]....
.L_74:
        /*0050*/ 	.word	0x000001d0


	//   ....[1]....
        /*0054*/ 	.word	0x00000240


	//----- nvinfo : EIATTR_CBANK_PARAM_SIZE
	.align		4
.L_75:
        /*0058*/ 	.byte	0x03, 0x19
        /*005a*/ 	.short	0x0018


	//----- nvinfo : EIATTR_PARAM_CBANK
	.align		4
        /*005c*/ 	.byte	0x04, 0x0a
        /*005e*/ 	.short	(.L_77 - .L_76)
	.align		4
.L_76:
        /*0060*/ 	.word	index@(.nv.constant0._Z5d_sumPiiS_)
        /*0064*/ 	.short	0x0380
        /*0066*/ 	.short	0x0018


	//----- nvinfo : EIATTR_SW_WAR
	.align		4
.L_77:
        /*0068*/ 	.byte	0x04, 0x36
        /*006a*/ 	.short	(.L_79 - .L_78)
.L_78:
        /*006c*/ 	.word	0x00000008
.L_79:


//--------------------- .nv.info._Z10d_vvdividePiS_iS_ --------------------------
	.section	.nv.info._Z10d_vvdividePiS_iS_,"",@"SHT_CUDA_INFO"
	.sectionflags	@""
	.align	4


	//----- nvinfo : EIATTR_CUDA_API_VERSION
	.align		4
        /*0000*/ 	.byte	0x04, 0x37
        /*0002*/ 	.short	(.L_81 - .L_80)
.L_80:
        /*0004*/ 	.word	0x00000082


	//----- nvinfo : EIATTR_KPARAM_INFO
	.align		4
.L_81:
        /*0008*/ 	.byte	0x04, 0x17
        /*000a*/ 	.short	(.L_83 - .L_82)
.L_82:
        /*000c*/ 	.word	0x00000000
        /*0010*/ 	.short	0x0003
        /*0012*/ 	.short	0x0018
        /*0014*/ 	.byte	0x00, 0xf5, 0x21, 0x00


	//----- nvinfo : EIATTR_KPARAM_INFO
	.align		4
.L_83:
        /*0018*/ 	.byte	0x04, 0x17
        /*001a*/ 	.short	(.L_85 - .L_84)
.L_84:
        /*001c*/ 	.word	0x00000000
        /*0020*/ 	.short	0x0002
        /*0022*/ 	.short	0x0010
        /*0024*/ 	.byte	0x00, 0xf0, 0x11, 0x00


	//----- nvinfo : EIATTR_KPARAM_INFO
	.align		4
.L_85:
        /*0028*/ 	.byte	0x04, 0x17
        /*002a*/ 	.short	(.L_87 - .L_86)
.L_86:
        /*002c*/ 	.word	0x00000000
        /*0030*/ 	.short	0x0001
        /*0032*/ 	.short	0x0008
        /*0034*/ 	.byte	0x00, 0xf5, 0x21, 0x00


	//----- nvinfo : EIATTR_KPARAM_INFO
	.align		4
.L_87:
        /*0038*/ 	.byte	0x04, 0x17
        /*003a*/ 	.short	(.L_89 - .L_88)
.L_88:
        /*003c*/ 	.word	0x00000000
        /*0040*/ 	.short	0x0000
        /*0042*/ 	.short	0x0000
        /*0044*/ 	.byte	0x00, 0xf5, 0x21, 0x00


	//----- nvinfo : EIATTR_SPARSE_MMA_MASK
	.align		4
.L_89:
        /*0048*/ 	.byte	0x03, 0x50
        /*004a*/ 	.short	0x0000


	//----- nvinfo : EIATTR_MAXREG_COUNT
	.align		4
        /*004c*/ 	.byte	0x03, 0x1b
        /*004e*/ 	.short	0x00ff


	//----- nvinfo : EIATTR_MERCURY_ISA_VERSION
	.align		4
        /*0050*/ 	.byte	0x03, 0x5f
        /*0052*/ 	.short	0x0101


	//----- nvinfo : EIATTR_VRC_CTA_INIT_COUNT
	.align		4
        /*0054*/ 	.byte	0x02, 0x4a
	.zero		1
	.zero		1


	//----- nvinfo : EIATTR_EXIT_INSTR_OFFSETS
	.align		4
        /*0058*/ 	.byte	0x04, 0x1c
        /*005a*/ 	.short	(.L_91 - .L_90)


	//   ....[0]....
.L_90:
        /*005c*/ 	.word	0x00000070


	//   ....[1]....
        /*0060*/ 	.word	0x000002a0


	//----- nvinfo : EIATTR_CBANK_PARAM_SIZE
	.align		4
.L_91:
        /*0064*/ 	.byte	0x03, 0x19
        /*0066*/ 	.short	0x0020


	//----- nvinfo : EIATTR_PARAM_CBANK
	.align		4
        /*0068*/ 	.byte	0x04, 0x0a
        /*006a*/ 	.short	(.L_93 - .L_92)
	.align		4
.L_92:
        /*006c*/ 	.word	index@(.nv.constant0._Z10d_vvdividePiS_iS_)
        /*0070*/ 	.short	0x0380
        /*0072*/ 	.short	0x0020


	//----- nvinfo : EIATTR_SW_WAR
	.align		4
.L_93:
        /*0074*/ 	.byte	0x04, 0x36
        /*0076*/ 	.short	(.L_95 - .L_94)
.L_94:
        /*0078*/ 	.word	0x00000008
.L_95:


//--------------------- .nv.info._Z10d_svdivideiPiiS_ --------------------------
	.section	.nv.info._Z10d_svdivideiPiiS_,"",@"SHT_CUDA_INFO"
	.sectionflags	@""
	.align	4


	//----- nvinfo : EIATTR_CUDA_API_VERSION
	.align		4
        /*0000*/ 	.byte	0x04, 0x37
        /*0002*/ 	.short	(.L_97 - .L_96)
.L_96:
        /*0004*/ 	.word	0x00000082


	//----- nvinfo : EIATTR_KPARAM_INFO
	.align		4
.L_97:
        /*0008*/ 	.byte	0x04, 0x17
        /*000a*/ 	.short	(.L_99 - .L_98)
.L_98:
        /*000c*/ 	.word	0x00000000
        /*0010*/ 	.short	0x0003
        /*0012*/ 	.short	0x0018
        /*0014*/ 	.byte	0x00, 0xf5, 0x21, 0x00


	//----- nvinfo : EIATTR_KPARAM_INFO
	.align		4
.L_99:
        /*0018*/ 	.byte	0x04, 0x17
        /*001a*/ 	.short	(.L_101 - .L_100)
.L_100:
        /*001c*/ 	.word	0x00000000
        /*0020*/ 	.short	0x0002
        /*0022*/ 	.short	0x0010
        /*0024*/ 	.byte	0x00, 0xf0, 0x11, 0x00


	//----- nvinfo : EIATTR_KPARAM_INFO
	.align		4
.L_101:
        /*0028*/ 	.byte	0x04, 0x17
        /*002a*/ 	.short	(.L_103 - .L_102)
.L_102:
        /*002c*/ 	.word	0x00000000
        /*0030*/ 	.short	0x0001
        /*0032*/ 	.short	0x0008
        /*0034*/ 	.byte	0x00, 0xf5, 0x21, 0x00


	//----- nvinfo : EIATTR_KPARAM_INFO
	.align		4
.L_103:
        /*0038*/ 	.byte	0x04, 0x17
        /*003a*/ 	.short	(.L_105 - .L_104)
.L_104:
        /*003c*/ 	.word	0x00000000
        /*0040*/ 	.short	0x0000
        /*0042*/ 	.short	0x0000
        /*0044*/ 	.byte	0x00, 0xf0, 0x11, 0x00


	//----- nvinfo : EIATTR_SPARSE_MMA_MASK
	.align		4
.L_105:
        /*0048*/ 	.byte	0x03, 0x50
        /*004a*/ 	.short	0x0000


	//----- nvinfo : EIATTR_MAXREG_COUNT
	.align		4
        /*004c*/ 	.byte	0x03, 0x1b
        /*004e*/ 	.short	0x00ff


	//----- nvinfo : EIATTR_MERCURY_ISA_VERSION
	.align		4
        /*0050*/ 	.byte	0x03, 0x5f
        /*0052*/ 	.short	0x0101


	//----- nvinfo : EIATTR_VRC_CTA_INIT_COUNT
	.align		4
        /*0054*/ 	.byte	0x02, 0x4a
	.zero		1
	.zero		1


	//----- nvinfo : EIATTR_EXIT_INSTR_OFFSETS
	.align		4
        /*0058*/ 	.byte	0x04, 0x1c
        /*005a*/ 	.short	(.L_107 - .L_106)


	//   ....[0]....
.L_106:
        /*005c*/ 	.word	0x00000070


	//   ....[1]....
        /*0060*/ 	.word	0x00000280


	//----- nvinfo : EIATTR_CBANK_PARAM_SIZE
	.align		4
.L_107:
        /*0064*/ 	.byte	0x03, 0x19
        /*0066*/ 	.short	0x0020


	//----- nvinfo : EIATTR_PARAM_CBANK
	.align		4
        /*0068*/ 	.byte	0x04, 0x0a
        /*006a*/ 	.short	(.L_109 - .L_108)
	.align		4
.L_108:
        /*006c*/ 	.word	index@(.nv.constant0._Z10d_svdivideiPiiS_)
        /*0070*/ 	.short	0x0380
        /*0072*/ 	.short	0x0020


	//----- nvinfo : EIATTR_SW_WAR
	.align		4
.L_109:
        /*0074*/ 	.byte	0x04, 0x36
        /*0076*/ 	.short	(.L_111 - .L_110)
.L_110:
        /*0078*/ 	.word	0x00000008
.L_111:


//--------------------- .nv.info._Z10d_vsdividePiiiS_ --------------------------
	.section	.nv.info._Z10d_vsdividePiiiS_,"",@"SHT_CUDA_INFO"
	.sectionflags	@""
	.align	4


	//----- nvinfo : EIATTR_CUDA_API_VERSION
	.align		4
        /*0000*/ 	.byte	0x04, 0x37
        /*0002*/ 	.short	(.L_113 - .L_112)
.L_112:
        /*0004*/ 	.word	0x00000082


	//----- nvinfo : EIATTR_KPARAM_INFO
	.align		4
.L_113:
        /*0008*/ 	.byte	0x04, 0x17
        /*000a*/ 	.short	(.L_115 - .L_114)
.L_114:
        /*000c*/ 	.word	0x00000000
        /*0010*/ 	.short	0x0003
        /*0012*/ 	.short	0x0010
        /*0014*/ 	.byte	0x00, 0xf5, 0x21, 0x00


	//----- nvinfo : EIATTR_KPARAM_INFO
	.align		4
.L_115:
        /*0018*/ 	.byte	0x04, 0x17
        /*001a*/ 	.short	(.L_117 - .L_116)
.L_116:
        /*001c*/ 	.word	0x00000000
        /*0020*/ 	.short	0x0002
        /*0022*/ 	.short	0x000c
        /*0024*/ 	.byte	0x00, 0xf0, 0x11, 0x00


	//----- nvinfo : EIATTR_KPARAM_INFO
	.align		4
.L_117:
        /*0028*/ 	.byte	0x04, 0x17
        /*002a*/ 	.short	(.L_119 - .L_118)
.L_118:
        /*002c*/ 	.word	0x00000000
        /*0030*/ 	.short	0x0001
        /*0032*/ 	.short	0x0008
        /*0034*/ 	.byte	0x00, 0xf0, 0x11, 0x00


	//----- nvinfo : EIATTR_KPARAM_INFO
	.align		4
.L_119:
        /*0038*/ 	.byte	0x04, 0x17
        /*003a*/ 	.short	(.L_121 - .L_120)
.L_120:
        /*003c*/ 	.word	0x00000000
        /*0040*/ 	.short	0x0000
        /*0042*/ 	.short	0x0000
        /*0044*/ 	.byte	0x00, 0xf5, 0x21, 0x00


	//----- nvinfo : EIATTR_SPARSE_MMA_MASK
	.align		4
.L_121:
        /*0048*/ 	.byte	0x03, 0x50
        /*004a*/ 	.short	0x0000


	//----- nvinfo : EIATTR_MAXREG_COUNT
	.align		4
        /*004c*/ 	.byte	0x03, 0x1b
        /*004e*/ 	.short	0x00ff


	//----- nvinfo : EIATTR_MERCURY_ISA_VERSION
	.align		4
        /*0050*/ 	.byte	0x03, 0x5f
        /*0052*/ 	.short	0x0101


	//----- nvinfo : EIATTR_VRC_CTA_INIT_COUNT
	.align		4
        /*0054*/ 	.byte	0x02, 0x4a
	.zero		1
	.zero		1


	//----- nvinfo : EIATTR_EXIT_INSTR_OFFSETS
	.align		4
        /*0058*/ 	.byte	0x04, 0x1c
        /*005a*/ 	.short	(.L_123 - .L_122)


	//   ....[0]....
.L_122:
        /*005c*/ 	.word	0x00000070


	//   ....[1]....
        /*0060*/ 	.word	0x00000270


	//----- nvinfo : EIATTR_CBANK_PARAM_SIZE
	.align		4
.L_123:
        /*0064*/ 	.byte	0x03, 0x19
        /*0066*/ 	.short	0x0018


	//----- nvinfo : EIATTR_PARAM_CBANK
	.align		4
        /*0068*/ 	.byte	0x04, 0x0a
        /*006a*/ 	.short	(.L_125 - .L_124)
	.align		4
.L_124:
        /*006c*/ 	.word	index@(.nv.constant0._Z10d_vsdividePiiiS_)
        /*0070*/ 	.short	0x0380
        /*0072*/ 	.short	0x0018


	//----- nvinfo : EIATTR_SW_WAR
	.align		4
.L_125:
        /*0074*/ 	.byte	0x04, 0x36
        /*0076*/ 	.short	(.L_127 - .L_126)
.L_126:
        /*0078*/ 	.word	0x00000008
.L_127:


//--------------------- .nv.info._Z9d_vvtimesPiS_iS_ --------------------------
	.section	.nv.info._Z9d_vvtimesPiS_iS_,"",@"SHT_CUDA_INFO"
	.sectionflags	@""
	.align	4


	//----- nvinfo : EIATTR_CUDA_API_VERSION
	.align		4
        /*0000*/ 	.byte	0x04, 0x37
        /*0002*/ 	.short	(.L_129 - .L_128)
.L_128:
        /*0004*/ 	.word	0x00000082


	//----- nvinfo : EIATTR_KPARAM_INFO
	.align		4
.L_129:
        /*0008*/ 	.byte	0x04, 0x17
        /*000a*/ 	.short	(.L_131 - .L_130)
.L_130:
        /*000c*/ 	.word	0x00000000
        /*0010*/ 	.short	0x0003
        /*0012*/ 	.short	0x0018
        /*0014*/ 	.byte	0x00, 0xf5, 0x21, 0x00


	//----- nvinfo : EIATTR_KPARAM_INFO
	.align		4
.L_131:
        /*0018*/ 	.byte	0x04, 0x17
        /*001a*/ 	.short	(.L_133 - .L_132)
.L_132:
        /*001c*/ 	.word	0x00000000
        /*0020*/ 	.short	0x0002
        /*0022*/ 	.short	0x0010
        /*0024*/ 	.byte	0x00, 0xf0, 0x11, 0x00


	//----- nvinfo : EIATTR_KPARAM_INFO
	.align		4
.L_133:
        /*0028*/ 	.byte	0x04, 0x17
        /*002a*/ 	.short	(.L_135 - .L_134)
.L_134:
        /*002c*/ 	.word	0x00000000
        /*0030*/ 	.short	0x0001
        /*0032*/ 	.short	0x0008
        /*0034*/ 	.byte	0x00, 0xf5, 0x21, 0x00


	//----- nvinfo : EIATTR_KPARAM_INFO
	.align		4
.L_135:
        /*0038*/ 	.byte	0x04, 0x17
        /*003a*/ 	.short	(.L_137 - .L_136)
.L_136:
        /*003c*/ 	.word	0x00000000
        /*0040*/ 	.short	0x0000
        /*0042*/ 	.short	0x0000
        /*0044*/ 	.byte	0x00, 0xf5, 0x21, 0x00


	//----- nvinfo : EIATTR_SPARSE_MMA_MASK
	.align		4
.L_137:
        /*0048*/ 	.byte	0x03, 0x50
        /*004a*/ 	.short	0x0000


	//----- nvinfo : EIATTR_MAXREG_COUNT
	.align		4
        /*004c*/ 	.byte	0x03, 0x1b
        /*004e*/ 	.short	0x00ff


	//----- nvinfo : EIATTR_MERCURY_ISA_VERSION
	.align		4
        /*0050*/ 	.byte	0x03, 0x5f
        /*0052*/ 	.short	0x0101


	//----- nvinfo : EIATTR_VRC_CTA_INIT_COUNT
	.align		4
        /*0054*/ 	.byte	0x02, 0x4a
	.zero		1
	.zero		1


	//----- nvinfo : EIATTR_EXIT_INSTR_OFFSETS
	.align		4
        /*0058*/ 	.byte	0x04, 0x1c
        /*005a*/ 	.short	(.L_139 - .L_138)


	//   ....[0]....
.L_138:
        /*005c*/ 	.word	0x00000070


	//   ....[1]....
        /*0060*/ 	.word	0x00000130


	//----- nvinfo : EIATTR_CBANK_PARAM_SIZE
	.align		4
.L_139:
        /*0064*/ 	.byte	0x03, 0x19
        /*0066*/ 	.short	0x0020


	//----- nvinfo : EIATTR_PARAM_CBANK
	.align		4
        /*0068*/ 	.byte	0x04, 0x0a
        /*006a*/ 	.short	(.L_141 - .L_140)
	.align		4
.L_140:
        /*006c*/ 	.word	index@(.nv.constant0._Z9d_vvtimesPiS_iS_)
        /*0070*/ 	.short	0x0380
        /*0072*/ 	.short	0x0020


	//----- nvinfo : EIATTR_SW_WAR
	.align		4
.L_141:
        /*0074*/ 	.byte	0x04, 0x36
        /*0076*/ 	.short	(.L_143 - .L_142)
.L_142:
        /*0078*/ 	.word	0x00000008
.L_143:


//--------------------- .nv.info._Z9d_vstimesPiiiS_ --------------------------
	.section	.nv.info._Z9d_vstimesPiiiS_,"",@"SHT_CUDA_INFO"
	.sectionflags	@""
	.align	4


	//----- nvinfo : EIATTR_CUDA_API_VERSION
	.align		4
        /*0000*/ 	.byte	0x04, 0x37
        /*0002*/ 	.short	(.L_145 - .L_144)
.L_144:
        /*0004*/ 	.word	0x00000082


	//----- nvinfo : EIATTR_KPARAM_INFO
	.align		4
.L_145:
        /*0008*/ 	.byte	0x04, 0x17
        /*000a*/ 	.short	(.L_147 - .L_146)
.L_146:
        /*000c*/ 	.word	0x00000000
        /*0010*/ 	.short	0x0003
        /*0012*/ 	.short	0x0010
        /*0014*/ 	.byte	0x00, 0xf5, 0x21, 0x00


	//----- nvinfo : EIATTR_KPARAM_INFO
	.align		4
.L_147:
        /*0018*/ 	.byte	0x04, 0x17
        /*001a*/ 	.short	(.L_149 - .L_148)
.L_148:
        /*001c*/ 	.word	0x00000000
        /*0020*/ 	.short	0x0002
        /*0022*/ 	.short	0x000c
        /*0024*/ 	.byte	0x00, 0xf0, 0x11, 0x00


	//----- nvinfo : EIATTR_KPARAM_INFO
	.align		4
.L_149:
        /*0028*/ 	.byte	0x04, 0x17
        /*002a*/ 	.short	(.L_151 - .L_150)
.L_150:
        /*002c*/ 	.word	0x00000000
        /*0030*/ 	.short	0x0001
        /*0032*/ 	.short	0x0008
        /*0034*/ 	.byte	0x00, 0xf0, 0x11, 0x00


	//----- nvinfo : EIATTR_KPARAM_INFO
	.align		4
.L_151:
        /*0038*/ 	.byte	0x04, 0x17
        /*003a*/ 	.short	(.L_153 - .L_152)
.L_152:
        /*003c*/ 	.word	0x00000000
        /*0040*/ 	.short	0x0000
        /*0042*/ 	.short	0x0000
        /*0044*/ 	.byte	0x00, 0xf5, 0x21, 0x00


	//----- nvinfo : EIATTR_SPARSE_MMA_MASK
	.align		4
.L_153:
        /*0048*/ 	.byte	0x03, 0x50
        /*004a*/ 	.short	0x0000


	//----- nvinfo : EIATTR_MAXREG_COUNT
	.align		4
        /*004c*/ 	.byte	0x03, 0x1b
        /*004e*/ 	.short	0x00ff


	//----- nvinfo : EIATTR_MERCURY_ISA_VERSION
	.align		4
        /*0050*/ 	.byte	0x03, 0x5f
        /*0052*/ 	.short	0x0101


	//----- nvinfo : EIATTR_VRC_CTA_INIT_COUNT
	.align		4
        /*0054*/ 	.byte	0x02, 0x4a
	.zero		1
	.zero		1


	//----- nvinfo : EIATTR_EXIT_INSTR_OFFSETS
	.align		4
        /*0058*/ 	.byte	0x04, 0x1c
        /*005a*/ 	.short	(.L_155 - .L_154)


	//   ....[0]....
.L_154:
        /*005c*/ 	.word	0x00000070


	//   ....[1]....
        /*0060*/ 	.word	0x00000110


	//----- nvinfo : EIATTR_CBANK_PARAM_SIZE
	.align		4
.L_155:
        /*0064*/ 	.byte	0x03, 0x19
        /*0066*/ 	.short	0x0018


	//----- nvinfo : EIATTR_PARAM_CBANK
	.align		4
        /*0068*/ 	.byte	0x04, 0x0a
        /*006a*/ 	.short	(.L_157 - .L_156)
	.align		4
.L_156:
        /*006c*/ 	.word	index@(.nv.constant0._Z9d_vstimesPiiiS_)
        /*0070*/ 	.short	0x0380
        /*0072*/ 	.short	0x0018


	//----- nvinfo : EIATTR_SW_WAR
	.align		4
.L_157:
        /*0074*/ 	.byte	0x04, 0x36
        /*0076*/ 	.short	(.L_159 - .L_158)
.L_158:
        /*0078*/ 	.word	0x00000008
.L_159:


//--------------------- .nv.info._Z9d_vvminusPiS_iS_ --------------------------
	.section	.nv.info._Z9d_vvminusPiS_iS_,"",@"SHT_CUDA_INFO"
	.sectionflags	@""
	.align	4


	//----- nvinfo : EIATTR_CUDA_API_VERSION
	.align		4
        /*0000*/ 	.byte	0x04, 0x37
        /*0002*/ 	.short	(.L_161 - .L_160)
.L_160:
        /*0004*/ 	.word	0x00000082


	//----- nvinfo : EIATTR_KPARAM_INFO
	.align		4
.L_161:
        /*0008*/ 	.byte	0x04, 0x17
        /*000a*/ 	.short	(.L_163 - .L_162)
.L_162:
        /*000c*/ 	.word	0x00000000
        /*0010*/ 	.short	0x0003
        /*0012*/ 	.short	0x0018
        /*0014*/ 	.byte	0x00, 0xf5, 0x21, 0x00


	//----- nvinfo : EIATTR_KPARAM_INFO
	.align		4
.L_163:
        /*0018*/ 	.byte	0x04, 0x17
        /*001a*/ 	.short	(.L_165 - .L_164)
.L_164:
        /*001c*/ 	.word	0x00000000
        /*0020*/ 	.short	0x0002
        /*0022*/ 	.short	0x0010
        /*0024*/ 	.byte	0x00, 0xf0, 0x11, 0x00


	//----- nvinfo : EIATTR_KPARAM_INFO
	.align		4
.L_165:
        /*0028*/ 	.byte	0x04, 0x17
        /*002a*/ 	.short	(.L_167 - .L_166)
.L_166:
        /*002c*/ 	.word	0x00000000
        /*0030*/ 	.short	0x0001
        /*0032*/ 	.short	0x0008
        /*0034*/ 	.byte	0x00, 0xf5, 0x21, 0x00


	//----- nvinfo : EIATTR_KPARAM_INFO
	.align		4
.L_167:
        /*0038*/ 	.byte	0x04, 0x17
        /*003a*/ 	.short	(.L_169 - .L_168)
.L_168:
        /*003c*/ 	.word	0x00000000
        /*0040*/ 	.short	0x0000
        /*0042*/ 	.short	0x0000
        /*0044*/ 	.byte	0x00, 0xf5, 0x21, 0x00


	//----- nvinfo : EIATTR_SPARSE_MMA_MASK
	.align		4
.L_169:
        /*0048*/ 	.byte	0x03, 0x50
        /*004a*/ 	.short	0x0000


	//----- nvinfo : EIATTR_MAXREG_COUNT
	.align		4
        /*004c*/ 	.byte	0x03, 0x1b
        /*004e*/ 	.short	0x00ff


	//----- nvinfo : EIATTR_MERCURY_ISA_VERSION
	.align		4
        /*0050*/ 	.byte	0x03, 0x5f
        /*0052*/ 	.short	0x0101


	//----- nvinfo : EIATTR_VRC_CTA_INIT_COUNT
	.align		4
        /*0054*/ 	.byte	0x02, 0x4a
	.zero		1
	.zero		1


	//----- nvinfo : EIATTR_EXIT_INSTR_OFFSETS
	.align		4
        /*0058*/ 	.byte	0x04, 0x1c
        /*005a*/ 	.short	(.L_171 - .L_170)


	//   ....[0]....
.L_170:
        /*005c*/ 	.word	0x00000070


	//   ....[1]....
        /*0060*/ 	.word	0x00000130


	//----- nvinfo : EIATTR_CBANK_PARAM_SIZE
	.align		4
.L_171:
        /*0064*/ 	.byte	0x03, 0x19
        /*0066*/ 	.short	0x0020


	//----- nvinfo : EIATTR_PARAM_CBANK
	.align		4
        /*0068*/ 	.byte	0x04, 0x0a
        /*006a*/ 	.short	(.L_173 - .L_172)
	.align		4
.L_172:
        /*006c*/ 	.word	index@(.nv.constant0._Z9d_vvminusPiS_iS_)
        /*0070*/ 	.short	0x0380
        /*0072*/ 	.short	0x0020


	//----- nvinfo : EIATTR_SW_WAR
	.align		4
.L_173:
        /*0074*/ 	.byte	0x04, 0x36
        /*0076*/ 	.short	(.L_175 - .L_174)
.L_174:
        /*0078*/ 	.word	0x00000008
.L_175:


//--------------------- .nv.info._Z9d_svminusiPiiS_ --------------------------
	.section	.nv.info._Z9d_svminusiPiiS_,"",@"SHT_CUDA_INFO"
	.sectionflags	@""
	.align	4


	//----- nvinfo : EIATTR_CUDA_API_VERSION
	.align		4
        /*0000*/ 	.byte	0x04, 0x37
        /*0002*/ 	.short	(.L_177 - .L_176)
.L_176:
        /*0004*/ 	.word	0x00000082


	//----- nvinfo : EIATTR_KPARAM_INFO
	.align		4
.L_177:
        /*0008*/ 	.byte	0x04, 0x17
        /*000a*/ 	.short	(.L_179 - .L_178)
.L_178:
        /*000c*/ 	.word	0x00000000
        /*0010*/ 	.short	0x0003
        /*0012*/ 	.short	0x0018
        /*0014*/ 	.byte	0x00, 0xf5, 0x21, 0x00


	//----- nvinfo : EIATTR_KPARAM_INFO
	.align		4
.L_179:
        /*0018*/ 	.byte	0x04, 0x17
        /*001a*/ 	.short	(.L_181 - .L_180)
.L_180:
        /*001c*/ 	.word	0x00000000
        /*0020*/ 	.short	0x0002
        /*0022*/ 	.short	0x0010
        /*0024*/ 	.byte	0x00, 0xf0, 0x11, 0x00


	//----- nvinfo : EIATTR_KPARAM_INFO
	.align		4
.L_181:
        /*0028*/ 	.byte	0x04, 0x17
        /*002a*/ 	.short	(.L_183 - .L_182)
.L_182:
        /*002c*/ 	.word	0x00000000
        /*0030*/ 	.short	0x0001
        /*0032*/ 	.short	0x0008
        /*0034*/ 	.byte	0x00, 0xf5, 0x21, 0x00


	//----- nvinfo : EIATTR_KPARAM_INFO
	.align		4
.L_183:
        /*0038*/ 	.byte	0x04, 0x17
        /*003a*/ 	.short	(.L_185 - .L_184)
.L_184:
        /*003c*/ 	.word	0x00000000
        /*0040*/ 	.short	0x0000
        /*0042*/ 	.short	0x0000
        /*0044*/ 	.byte	0x00, 0xf0, 0x11, 0x00


	//----- nvinfo : EIATTR_SPARSE_MMA_MASK
	.align		4
.L_185:
        /*0048*/ 	.byte	0x03, 0x50
        /*004a*/ 	.short	0x0000


	//----- nvinfo : EIATTR_MAXREG_COUNT
	.align		4
        /*004c*/ 	.byte	0x03, 0x1b
        /*004e*/ 	.short	0x00ff


	//----- nvinfo : EIATTR_MERCURY_ISA_VERSION
	.align		4
        /*0050*/ 	.byte	0x03, 0x5f
        /*0052*/ 	.short	0x0101


	//----- nvinfo : EIATTR_VRC_CTA_INIT_COUNT
	.align		4
        /*0054*/ 	.byte	0x02, 0x4a
	.zero		1
	.zero		1


	//----- nvinfo : EIATTR_EXIT_INSTR_OFFSETS
	.align		4
        /*0058*/ 	.byte	0x04, 0x1c
        /*005a*/ 	.short	(.L_187 - .L_186)


	//   ....[0]....
.L_186:
        /*005c*/ 	.word	0x00000070


	//   ....[1]....
        /*0060*/ 	.word	0x00000110


	//----- nvinfo : EIATTR_CBANK_PARAM_SIZE
	.align		4
.L_187:
        /*0064*/ 	.byte	0x03, 0x19
        /*0066*/ 	.short	0x0020


	//----- nvinfo : EIATTR_PARAM_CBANK
	.align		4
        /*0068*/ 	.byte	0x04, 0x0a
        /*006a*/ 	.short	(.L_189 - .L_188)
	.align		4
.L_188:
        /*006c*/ 	.word	index@(.nv.constant0._Z9d_svminusiPiiS_)
        /*0070*/ 	.short	0x0380
        /*0072*/ 	.short	0x0020


	//----- nvinfo : EIATTR_SW_WAR
	.align		4
.L_189:
        /*0074*/ 	.byte	0x04, 0x36
        /*0076*/ 	.short	(.L_191 - .L_190)
.L_190:
        /*0078*/ 	.word	0x00000008
.L_191:


//--------------------- .nv.info._Z9d_vsminusPiiiS_ --------------------------
	.section	.nv.info._Z9d_vsminusPiiiS_,"",@"SHT_CUDA_INFO"
	.sectionflags	@""
	.align	4


	//----- nvinfo : EIATTR_CUDA_API_VERSION
	.align		4
        /*0000*/ 	.byte	0x04, 0x37
        /*0002*/ 	.short	(.L_193 - .L_192)
.L_192:
        /*0004*/ 	.word	0x00000082


	//----- nvinfo : EIATTR_KPARAM_INFO
	.align		4
.L_193:
        /*0008*/ 	.byte	0x04, 0x17
        /*000a*/ 	.short	(.L_195 - .L_194)
.L_194:
        /*000c*/ 	.word	0x00000000
        /*0010*/ 	.short	0x0003
        /*0012*/ 	.short	0x0010
        /*0014*/ 	.byte	0x00, 0xf5, 0x21, 0x00


	//----- nvinfo : EIATTR_KPARAM_INFO
	.align		4
.L_195:
        /*0018*/ 	.byte	0x04, 0x17
        /*001a*/ 	.short	(.L_197 - .L_196)
.L_196:
        /*001c*/ 	.word	0x00000000
        /*0020*/ 	.short	0x0002
        /*0022*/ 	.short	0x000c
        /*0024*/ 	.byte	0x00, 0xf0, 0x11, 0x00


	//----- nvinfo : EIATTR_KPARAM_INFO
	.align		4
.L_197:
        /*0028*/ 	.byte	0x04, 0x17
        /*002a*/ 	.short	(.L_199 - .L_198)
.L_198:
        /*002c*/ 	.word	0x00000000
        /*0030*/ 	.short	0x0001
        /*0032*/ 	.short	0x0008
        /*0034*/ 	.byte	0x00, 0xf0, 0x11, 0x00


	//----- nvinfo : EIATTR_KPARAM_INFO
	.align		4
.L_199:
        /*0038*/ 	.byte	0x04, 0x17
        /*003a*/ 	.short	(.L_201 - .L_200)
.L_200:
        /*003c*/ 	.word	0x00000000
        /*0040*/ 	.short	0x0000
        /*0042*/ 	.short	0x0000
        /*0044*/ 	.byte	0x00, 0xf5, 0x21, 0x00


	//----- nvinfo : EIATTR_SPARSE_MMA_MASK
	.align		4
.L_201:
        /*0048*/ 	.byte	0x03, 0x50
        /*004a*/ 	.short	0x0000


	//----- nvinfo : EIATTR_MAXREG_COUNT
	.align		4
        /*004c*/ 	.byte	0x03, 0x1b
        /*004e*/ 	.short	0x00ff


	//----- nvinfo : EIATTR_MERCURY_ISA_VERSION
	.align		4
        /*0050*/ 	.byte	0x03, 0x5f
        /*0052*/ 	.short	0x0101


	//----- nvinfo : EIATTR_VRC_CTA_INIT_COUNT
	.align		4
        /*0054*/ 	.byte	0x02, 0x4a
	.zero		1
	.zero		1


	//----- nvinfo : EIATTR_EXIT_INSTR_OFFSETS
	.align		4
        /*0058*/ 	.byte	0x04, 0x1c
        /*005a*/ 	.short	(.L_203 - .L_202)


	//   ....[0]....
.L_202:
        /*005c*/ 	.word	0x00000070


	//   ....[1]....
        /*0060*/ 	.word	0x00000110


	//----- nvinfo : EIATTR_CBANK_PARAM_SIZE
	.align		4
.L_203:
        /*0064*/ 	.byte	0x03, 0x19
        /*0066*/ 	.short	0x0018


	//----- nvinfo : EIATTR_PARAM_CBANK
	.align		4
        /*0068*/ 	.byte	0x04, 0x0a
        /*006a*/ 	.short	(.L_205 - .L_204)
	.align		4
.L_204:
        /*006c*/ 	.word	index@(.nv.constant0._Z9d_vsminusPiiiS_)
        /*0070*/ 	.short	0x0380
        /*0072*/ 	.short	0x0018


	//----- nvinfo : EIATTR_SW_WAR
	.align		4
.L_205:
        /*0074*/ 	.byte	0x04, 0x36
        /*0076*/ 	.short	(.L_207 - .L_206)
.L_206:
        /*0078*/ 	.word	0x00000008
.L_207:


//--------------------- .nv.info._Z8d_vvplusPiS_iS_ --------------------------
	.section	.nv.info._Z8d_vvplusPiS_iS_,"",@"SHT_CUDA_INFO"
	.sectionflags	@""
	.align	4


	//----- nvinfo : EIATTR_CUDA_API_VERSION
	.align		4
        /*0000*/ 	.byte	0x04, 0x37
        /*0002*/ 	.short	(.L_209 - .L_208)
.L_208:
        /*0004*/ 	.word	0x00000082


	//----- nvinfo : EIATTR_KPARAM_INFO
	.align		4
.L_209:
        /*0008*/ 	.byte	0x04, 0x17
        /*000a*/ 	.short	(.L_211 - .L_210)
.L_210:
        /*000c*/ 	.word	0x00000000
        /*0010*/ 	.short	0x0003
        /*0012*/ 	.short	0x0018
        /*0014*/ 	.byte	0x00, 0xf5, 0x21, 0x00


	//----- nvinfo : EIATTR_KPARAM_INFO
	.align		4
.L_211:
        /*0018*/ 	.byte	0x04, 0x17
        /*001a*/ 	.short	(.L_213 - .L_212)
.L_212:
        /*001c*/ 	.word	0x00000000
        /*0020*/ 	.short	0x0002
        /*0022*/ 	.short	0x0010
        /*0024*/ 	.byte	0x00, 0xf0, 0x11, 0x00


	//----- nvinfo : EIATTR_KPARAM_INFO
	.align		4
.L_213:
        /*0028*/ 	.byte	0x04, 0x17
        /*002a*/ 	.short	(.L_215 - .L_214)
.L_214:
        /*002c*/ 	.word	0x00000000
        /*0030*/ 	.short	0x0001
        /*0032*/ 	.short	0x0008
        /*0034*/ 	.byte	0x00, 0xf5, 0x21, 0x00


	//----- nvinfo : EIATTR_KPARAM_INFO
	.align		4
.L_215:
        /*0038*/ 	.byte	0x04, 0x17
        /*003a*/ 	.short	(.L_217 - .L_216)
.L_216:
        /*003c*/ 	.word	0x00000000
        /*0040*/ 	.short	0x0000
        /*0042*/ 	.short	0x0000
        /*0044*/ 	.byte	0x00, 0xf5, 0x21, 0x00


	//----- nvinfo : EIATTR_SPARSE_MMA_MASK
	.align		4
.L_217:
        /*0048*/ 	.byte	0x03, 0x50
        /*004a*/ 	.short	0x0000


	//----- nvinfo : EIATTR_MAXREG_COUNT
	.align		4
        /*004c*/ 	.byte	0x03, 0x1b
        /*004e*/ 	.short	0x00ff


	//----- nvinfo : EIATTR_MERCURY_ISA_VERSION
	.align		4
        /*0050*/ 	.byte	0x03, 0x5f
        /*0052*/ 	.short	0x0101


	//----- nvinfo : EIATTR_VRC_CTA_INIT_COUNT
	.align		4
        /*0054*/ 	.byte	0x02, 0x4a
	.zero		1
	.zero		1


	//----- nvinfo : EIATTR_EXIT_INSTR_OFFSETS
	.align		4
        /*0058*/ 	.byte	0x04, 0x1c
        /*005a*/ 	.short	(.L_219 - .L_218)


	//   ....[0]....
.L_218:
        /*005c*/ 	.word	0x00000070


	//   ....[1]....
        /*0060*/ 	.word	0x00000130


	//----- nvinfo : EIATTR_CBANK_PARAM_SIZE
	.align		4
.L_219:
        /*0064*/ 	.byte	0x03, 0x19
        /*0066*/ 	.short	0x0020


	//----- nvinfo : EIATTR_PARAM_CBANK
	.align		4
        /*0068*/ 	.byte	0x04, 0x0a
        /*006a*/ 	.short	(.L_221 - .L_220)
	.align		4
.L_220:
        /*006c*/ 	.word	index@(.nv.constant0._Z8d_vvplusPiS_iS_)
        /*0070*/ 	.short	0x0380
        /*0072*/ 	.short	0x0020


	//----- nvinfo : EIATTR_SW_WAR
	.align		4
.L_221:
        /*0074*/ 	.byte	0x04, 0x36
        /*0076*/ 	.short	(.L_223 - .L_222)
.L_222:
        /*0078*/ 	.word	0x00000008
.L_223:


//--------------------- .nv.info._Z8d_vsplusPiiiS_ --------------------------
	.section	.nv.info._Z8d_vsplusPiiiS_,"",@"SHT_CUDA_INFO"
	.sectionflags	@""
	.align	4


	//----- nvinfo : EIATTR_CUDA_API_VERSION
	.align		4
        /*0000*/ 	.byte	0x04, 0x37
        /*0002*/ 	.short	(.L_225 - .L_224)
.L_224:
        /*0004*/ 	.word	0x00000082


	//----- nvinfo : EIATTR_KPARAM_INFO
	.align		4
.L_225:
        /*0008*/ 	.byte	0x04, 0x17
        /*000a*/ 	.short	(.L_227 - .L_226)
.L_226:
        /*000c*/ 	.word	0x00000000
        /*0010*/ 	.short	0x0003
        /*0012*/ 	.short	0x0010
        /*0014*/ 	.byte	0x00, 0xf5, 0x21, 0x00


	//----- nvinfo : EIATTR_KPARAM_INFO
	.align		4
.L_227:
        /*0018*/ 	.byte	0x04, 0x17
        /*001a*/ 	.short	(.L_229 - .L_228)
.L_228:
        /*001c*/ 	.word	0x00000000
        /*0020*/ 	.short	0x0002
        /*0022*/ 	.short	0x000c
        /*0024*/ 	.byte	0x00, 0xf0, 0x11, 0x00


	//----- nvinfo : EIATTR_KPARAM_INFO
	.align		4
.L_229:
        /*0028*/ 	.byte	0x04, 0x17
        /*002a*/ 	.short	(.L_231 - .L_230)
.L_230:
        /*002c*/ 	.word	0x00000000
        /*0030*/ 	.short	0x0001
        /*0032*/ 	.short	0x0008
        /*0034*/ 	.byte	0x00, 0xf0, 0x11, 0x00


	//----- nvinfo : EIATTR_KPARAM_INFO
	.align		4
.L_231:
        /*0038*/ 	.byte	0x04, 0x17
        /*003a*/ 	.short	(.L_233 - .L_232)
.L_232:
        /*003c*/ 	.word	0x00000000
        /*0040*/ 	.short	0x0000
        /*0042*/ 	.short	0x0000
        /*0044*/ 	.byte	0x00, 0xf5, 0x21, 0x00


	//----- nvinfo : EIATTR_SPARSE_MMA_MASK
	.align		4
.L_233:
        /*0048*/ 	.byte	0x03, 0x50
        /*004a*/ 	.short	0x0000


	//----- nvinfo : EIATTR_MAXREG_COUNT
	.align		4
        /*004c*/ 	.byte	0x03, 0x1b
        /*004e*/ 	.short	0x00ff


	//----- nvinfo : EIATTR_MERCURY_ISA_VERSION
	.align		4
        /*0050*/ 	.byte	0x03, 0x5f
        /*0052*/ 	.short	0x0101


	//----- nvinfo : EIATTR_VRC_CTA_INIT_COUNT
	.align		4
        /*0054*/ 	.byte	0x02, 0x4a
	.zero		1
	.zero		1


	//----- nvinfo : EIATTR_EXIT_INSTR_OFFSETS
	.align		4
        /*0058*/ 	.byte	0x04, 0x1c
        /*005a*/ 	.short	(.L_235 - .L_234)


	//   ....[0]....
.L_234:
        /*005c*/ 	.word	0x00000070


	//   ....[1]....
        /*0060*/ 	.word	0x00000110


	//----- nvinfo : EIATTR_CBANK_PARAM_SIZE
	.align		4
.L_235:
        /*0064*/ 	.byte	0x03, 0x19
        /*0066*/ 	.short	0x0018


	//----- nvinfo : EIATTR_PARAM_CBANK
	.align		4
        /*0068*/ 	.byte	0x04, 0x0a
        /*006a*/ 	.short	(.L_237 - .L_236)
	.align		4
.L_236:
        /*006c*/ 	.word	index@(.nv.constant0._Z8d_vsplusPiiiS_)
        /*0070*/ 	.short	0x0380
        /*0072*/ 	.short	0x0018


	//----- nvinfo : EIATTR_SW_WAR
	.align		4
.L_237:
        /*0074*/ 	.byte	0x04, 0x36
        /*0076*/ 	.short	(.L_239 - .L_238)
.L_238:
        /*0078*/ 	.word	0x00000008
.L_239:


//--------------------- .nv.callgraph             --------------------------
	.section	.nv.callgraph,"",@"SHT_CUDA_CALLGRAPH"
	.align	4
	.sectionentsize	8
	.align		4
        /*0000*/ 	.word	0x00000000
	.align		4
        /*0004*/ 	.word	0xffffffff
	.align		4
        /*0008*/ 	.word	0x00000000
	.align		4
        /*000c*/ 	.word	0xfffffffe
	.align		4
        /*0010*/ 	.word	0x00000000
	.align		4
        /*0014*/ 	.word	0xfffffffd
	.align		4
        /*0018*/ 	.word	0x00000000
	.align		4
        /*001c*/ 	.word	0xfffffffc


//--------------------- .text._Z5d_sumPiiS_       --------------------------
	.section	.text._Z5d_sumPiiS_,"ax",@progbits
	.align	128
        .global         _Z5d_sumPiiS_
        .type           _Z5d_sumPiiS_,@function
        .size           _Z5d_sumPiiS_,(.L_x_13 - _Z5d_sumPiiS_)
        .other          _Z5d_sumPiiS_,@"STO_CUDA_ENTRY STV_DEFAULT"
_Z5d_sumPiiS_:
.text._Z5d_sumPiiS_:
[----:B------:R-:W-:Y:S01]  /*0000*/  LDC R1, c[0x0][0x37c] ;  /* 0x0000df00ff017b82 */ /* 0x000fe20000000800 */
[----:B------:R-:W0:Y:S07]  /*0010*/  S2R R6, SR_TID.X ;  /* 0x0000000000067919 */ /* 0x000e2e0000002100 */
[----:B------:R-:W0:Y:S01]  /*0020*/  S2UR UR4, SR_CTAID.X ;  /* 0x00000000000479c3 */ /* 0x000e220000002500 */
[----:B------:R-:W1:Y:S07]  /*0030*/  LDCU.64 UR6, c[0x0][0x358] ;  /* 0x00006b00ff0677ac */ /* 0x000e6e0008000a00 */
[----:B------:R-:W0:Y:S08]  /*0040*/  LDC R0, c[0x0][0x360] ;  /* 0x0000d800ff007b82 */ /* 0x000e300000000800 */
[----:B------:R-:W2:Y:S01]  /*0050*/  LDC.64 R2, c[0x0][0x380] ;  /* 0x0000e000ff027b82 */ /* 0x000ea20000000a00 */
[----:B0-----:R-:W-:-:S04]  /*0060*/  IMAD R5, R0, UR4, R6 ;  /* 0x0000000400057c24 */ /* 0x001fc8000f8e0206 */
[----:B--2---:R-:W-:-:S06]  /*0070*/  IMAD.WIDE.U32 R2, R5, 0x4, R2 ;  /* 0x0000000405027825 */ /* 0x004fcc00078e0002 */
[----:B-1----:R-:W2:Y:S01]  /*0080*/  LDG.E R2, desc[UR6][R2.64] ;  /* 0x0000000602027981 */ /* 0x002ea2000c1e1900 */
[----:B------:R-:W0:Y:S01]  /*0090*/  S2UR UR5, SR_CgaCtaId ;  /* 0x00000000000579c3 */ /* 0x000e220000008800 */
[----:B------:R-:W-:Y:S01]  /*00a0*/  UMOV UR4, 0x400 ;  /* 0x0000040000047882 */ /* 0x000fe20000000000 */
[----:B------:R-:W-:Y:S02]  /*00b0*/  ISETP.GE.U32.AND P1, PT, R0, 0x2, PT ;  /* 0x000000020000780c */ /* 0x000fe40003f26070 */
[----:B------:R-:W-:Y:S01]  /*00c0*/  ISETP.NE.AND P0, PT, R6, RZ, PT ;  /* 0x000000ff0600720c */ /* 0x000fe20003f05270 */
[----:B0-----:R-:W-:-:S06]  /*00d0*/  ULEA UR4, UR5, UR4, 0x18 ;  /* 0x0000000405047291 */ /* 0x001fcc000f8ec0ff */
[----:B------:R-:W-:-:S05]  /*00e0*/  LEA R5, R6, UR4, 0x2 ;  /* 0x0000000406057c11 */ /* 0x000fca000f8e10ff */
[----:B--2---:R0:W-:Y:S01]  /*00f0*/  STS [R5], R2 ;  /* 0x0000000205007388 */ /* 0x0041e20000000800 */
[----:B------:R-:W-:Y:S06]  /*0100*/  BAR.SYNC.DEFER_BLOCKING 0x0 ;  /* 0x0000000000007b1d */ /* 0x000fec0000010000 */
[----:B------:R-:W-:Y:S05]  /*0110*/  @!P1 BRA `(.L_x_0) ;  /* 0x00000000002c9947 */ /* 0x000fea0003800000 */
.L_x_1:
[----:B------:R-:W-:-:S04]  /*0120*/  SHF.R.U32.HI R7, RZ, 0x1, R0 ;  /* 0x00000001ff077819 */ /* 0x000fc80000011600 */
[----:B------:R-:W-:-:S13]  /*0130*/  ISETP.GE.U32.AND P1, PT, R6, R7, PT ;  /* 0x000000070600720c */ /* 0x000fda0003f26070 */
[----:B0-----:R-:W-:Y:S01]  /*0140*/  @!P1 IMAD R2, R7, 0x4, R5 ;  /* 0x0000000407029824 */ /* 0x001fe200078e0205 */
[----:B------:R-:W-:Y:S05]  /*0150*/  @!P1 LDS R3, [R5] ;  /* 0x0000000005039984 */ /* 0x000fea0000000800 */
[----:B------:R-:W0:Y:S02]  /*0160*/  @!P1 LDS R2, [R2] ;  /* 0x0000000002029984 */ /* 0x000e240000000800 */
[----:B0-----:R-:W-:-:S05]  /*0170*/  @!P1 IMAD.IADD R4, R2, 0x1, R3 ;  /* 0x0000000102049824 */ /* 0x001fca00078e0203 */
[----:B------:R1:W-:Y:S01]  /*0180*/  @!P1 STS [R5], R4 ;  /* 0x0000000405009388 */ /* 0x0003e20000000800 */
[----:B------:R-:W-:Y:S01]  /*0190*/  BAR.SYNC.DEFER_BLOCKING 0x0 ;  /* 0x0000000000007b1d */ /* 0x000fe20000010000 */
[----:B------:R-:W-:Y:S01]  /*01a0*/  ISETP.GT.U32.AND P1, PT, R0, 0x3, PT ;  /* 0x000000030000780c */ /* 0x000fe20003f24070 */
[----:B------:R-:W-:-:S12]  /*01b0*/  IMAD.MOV.U32 R0, RZ, RZ, R7 ;  /* 0x000000ffff007224 */ /* 0x000fd800078e0007 */
[----:B-1----:R-:W-:Y:S05]  /*01c0*/  @P1 BRA `(.L_x_1) ;  /* 0xfffffffc00d41947 */ /* 0x002fea000383ffff */
.L_x_0:
[----:B------:R-:W-:Y:S05]  /*01d0*/  @P0 EXIT ;  /* 0x000000000000094d */ /* 0x000fea0003800000 */
[----:B------:R-:W1:Y:S01]  /*01e0*/  S2UR UR5, SR_CgaCtaId ;  /* 0x00000000000579c3 */ /* 0x000e620000008800 */
[----:B------:R-:W-:-:S07]  /*01f0*/  UMOV UR4, 0x400 ;  /* 0x0000040000047882 */ /* 0x000fce0000000000 */
[----:B0-----:R-:W0:Y:S01]  /*0200*/  LDC.64 R2, c[0x0][0x390] ;  /* 0x0000e400ff027b82 */ /* 0x001e220000000a00 */
[----:B-1----:R-:W-:-:S09]  /*0210*/  ULEA UR4, UR5, UR4, 0x18 ;  /* 0x0000000405047291 */ /* 0x002fd2000f8ec0ff */
[----:B------:R-:W0:Y:S04]  /*0220*/  LDS R5, [UR4] ;  /* 0x00000004ff057984 */ /* 0x000e280008000800 */
[----:B0-----:R-:W-:Y:S01]  /*0230*/  STG.E desc[UR6][R2.64], R5 ;  /* 0x0000000502007986 */ /* 0x001fe2000c101906 */
[----:B------:R-:W-:Y:S05]  /*0240*/  EXIT ;  /* 0x000000000000794d */ /* 0x000fea0003800000 */
.L_x_2:
[----:B------:R-:W-:-:S00]  /*0250*/  BRA `(.L_x_2) ;  /* 0xfffffffc00fc7947 */ /* 0x000fc0000383ffff */
[----:B------:R-:W-:-:S00]  /*0260*/  NOP ;  /* 0x0000000000007918 */ /* 0x000fc00000000000 */
        /* <DEDUP_REMOVED lines=9> */
.L_x_13:


//--------------------- .text._Z10d_vvdividePiS_iS_ --------------------------
	.section	.text._Z10d_vvdividePiS_iS_,"ax",@progbits
	.align	128
        .global         _Z10d_vvdividePiS_iS_
        .type           _Z10d_vvdividePiS_iS_,@function
        .size           _Z10d_vvdividePiS_iS_,(.L_x_14 - _Z10d_vvdividePiS_iS_)
        .other          _Z10d_vvdividePiS_iS_,@"STO_CUDA_ENTRY STV_DEFAULT"
_Z10d_vvdividePiS_iS_:
.text._Z10d_vvdividePiS_iS_:
[----:B------:R-:W-:Y:S01]  /*0000*/  LDC R1, c[0x0][0x37c] ;  /* 0x0000df00ff017b82 */ /* 0x000fe20000000800 */
[----:B------:R-:W0:Y:S07]  /*0010*/  S2R R0, SR_TID.X ;  /* 0x0000000000007919 */ /* 0x000e2e0000002100 */
[----:B------:R-:W0:Y:S01]  /*0020*/  S2UR UR4, SR_CTAID.X ;  /* 0x00000000000479c3 */ /* 0x000e220000002500 */
[----:B------:R-:W1:Y:S07]  /*0030*/  LDCU UR5, c[0x0][0x390] ;  /* 0x00007200ff0577ac */ /* 0x000e6e0008000800 */
[----:B------:R-:W0:Y:S02]  /*0040*/  LDC R3, c[0x0][0x360] ;  /* 0x0000d800ff037b82 */ /* 0x000e240000000800 */
[----:B0-----:R-:W-:-:S05]  /*0050*/  IMAD R0, R3, UR4, R0 ;  /* 0x0000000403007c24 */ /* 0x001fca000f8e0200 */
[----:B-1----:R-:W-:-:S13]  /*0060*/  ISETP.GE.AND P0, PT, R0, UR5, PT ;  /* 0x0000000500007c0c */ /* 0x002fda000bf06270 */
[----:B------:R-:W-:Y:S05]  /*0070*/  @P0 EXIT ;  /* 0x000000000000094d */ /* 0x000fea0003800000 */
[----:B------:R-:W0:Y:S01]  /*0080*/  LDC.64 R2, c[0x0][0x388] ;  /* 0x0000e200ff027b82 */ /* 0x000e220000000a00 */
[----:B------:R-:W1:Y:S07]  /*0090*/  LDCU.64 UR4, c[0x0][0x358] ;  /* 0x00006b00ff0477ac */ /* 0x000e6e0008000a00 */
[----:B------:R-:W2:Y:S01]  /*00a0*/  LDC.64 R4, c[0x0][0x380] ;  /* 0x0000e000ff047b82 */ /* 0x000ea20000000a00 */
[----:B0-----:R-:W-:-:S06]  /*00b0*/  IMAD.WIDE R2, R0, 0x4, R2 ;  /* 0x0000000400027825 */ /* 0x001fcc00078e0202 */
[----:B-1----:R-:W3:Y:S01]  /*00c0*/  LDG.E R2, desc[UR4][R2.64] ;  /* 0x0000000402027981 */ /* 0x002ee2000c1e1900 */
[----:B--2---:R-:W-:-:S05]  /*00d0*/  IMAD.WIDE R4, R0, 0x4, R4 ;  /* 0x0000000400047825 */ /* 0x004fca00078e0204 */
[----:B------:R0:W2:Y:S01]  /*00e0*/  LDG.E R9, desc[UR4][R4.64] ;  /* 0x0000000404097981 */ /* 0x0000a2000c1e1900 */
[-C--:B---3--:R-:W-:Y:S02]  /*00f0*/  IABS R10, R2.reuse ;  /* 0x00000002000a7213 */ /* 0x088fe40000000000 */
[-C--:B0-----:R-:W-:Y:S02]  /*0100*/  IABS R5, R2.reuse ;  /* 0x0000000200057213 */ /* 0x081fe40000000000 */
[----:B------:R-:W0:Y:S01]  /*0110*/  I2F.RP R8, R10 ;  /* 0x0000000a00087306 */ /* 0x000e220000209400 */
[----:B--2---:R-:W-:Y:S02]  /*0120*/  IABS R4, R9 ;  /* 0x0000000900047213 */ /* 0x004fe40000000000 */
[----:B------:R-:W-:-:S04]  /*0130*/  LOP3.LUT R9, R9, R2, RZ, 0x3c, !PT ;  /* 0x0000000209097212 */ /* 0x000fc800078e3cff */
[----:B------:R-:W-:Y:S01]  /*0140*/  ISETP.GE.AND P1, PT, R9, RZ, PT ;  /* 0x000000ff0900720c */ /* 0x000fe20003f26270 */
[----:B0-----:R-:W0:Y:S02]  /*0150*/  MUFU.RCP R8, R8 ;  /* 0x0000000800087308 */ /* 0x001e240000001000 */
[----:B0-----:R-:W-:-:S06]  /*0160*/  VIADD R6, R8, 0xffffffe ;  /* 0x0ffffffe08067836 */ /* 0x001fcc0000000000 */
[----:B------:R0:W1:Y:S02]  /*0170*/  F2I.FTZ.U32.TRUNC.NTZ R7, R6 ;  /* 0x0000000600077305 */ /* 0x000064000021f000 */
[----:B0-----:R-:W-:Y:S02]  /*0180*/  HFMA2 R6, -RZ, RZ, 0, 0 ;  /* 0x00000000ff067431 */ /* 0x001fe400000001ff */
[----:B-1----:R-:W-:-:S04]  /*0190*/  IMAD.MOV R3, RZ, RZ, -R7 ;  /* 0x000000ffff037224 */ /* 0x002fc800078e0a07 */
[----:B------:R-:W-:-:S04]  /*01a0*/  IMAD R3, R3, R10, RZ ;  /* 0x0000000a03037224 */ /* 0x000fc800078e02ff */
[----:B------:R-:W-:-:S04]  /*01b0*/  IMAD.HI.U32 R7, R7, R3, R6 ;  /* 0x0000000307077227 */ /* 0x000fc800078e0006 */
[----:B------:R-:W-:Y:S02]  /*01c0*/  IMAD.MOV R3, RZ, RZ, -R5 ;  /* 0x000000ffff037224 */ /* 0x000fe400078e0a05 */
[----:B------:R-:W-:-:S04]  /*01d0*/  IMAD.HI.U32 R7, R7, R4, RZ ;  /* 0x0000000407077227 */ /* 0x000fc800078e00ff */
[----:B------:R-:W-:Y:S02]  /*01e0*/  IMAD R3, R7, R3, R4 ;  /* 0x0000000307037224 */ /* 0x000fe400078e0204 */
[----:B------:R-:W0:Y:S03]  /*01f0*/  LDC.64 R4, c[0x0][0x398] ;  /* 0x0000e600ff047b82 */ /* 0x000e260000000a00 */
[----:B------:R-:W-:-:S13]  /*0200*/  ISETP.GT.U32.AND P2, PT, R10, R3, PT ;  /* 0x000000030a00720c */ /* 0x000fda0003f44070 */
[-C--:B------:R-:W-:Y:S01]  /*0210*/  @!P2 IADD3 R3, PT, PT, R3, -R10.reuse, RZ ;  /* 0x8000000a0303a210 */ /* 0x080fe20007ffe0ff */
[----:B------:R-:W-:Y:S01]  /*0220*/  @!P2 VIADD R7, R7, 0x1 ;  /* 0x000000010707a836 */ /* 0x000fe20000000000 */
[----:B------:R-:W-:Y:S02]  /*0230*/  ISETP.NE.AND P2, PT, R2, RZ, PT ;  /* 0x000000ff0200720c */ /* 0x000fe40003f45270 */
[----:B------:R-:W-:Y:S01]  /*0240*/  ISETP.GE.U32.AND P0, PT, R3, R10, PT ;  /* 0x0000000a0300720c */ /* 0x000fe20003f06070 */
[----:B0-----:R-:W-:-:S12]  /*0250*/  IMAD.WIDE R4, R0, 0x4, R4 ;  /* 0x0000000400047825 */ /* 0x001fd800078e0204 */
[----:B------:R-:W-:-:S05]  /*0260*/  @P0 IADD3 R7, PT, PT, R7, 0x1, RZ ;  /* 0x0000000107070810 */ /* 0x000fca0007ffe0ff */
[----:B------:R-:W-:Y:S01]  /*0270*/  @!P1 IMAD.MOV R7, RZ, RZ, -R7 ;  /* 0x000000ffff079224 */ /* 0x000fe200078e0a07 */
[----:B------:R-:W-:-:S05]  /*0280*/  @!P2 LOP3.LUT R7, RZ, R2, RZ, 0x33, !PT ;  /* 0x00000002ff07a212 */ /* 0x000fca00078e33ff */
[----:B------:R-:W-:Y:S01]  /*0290*/  STG.E desc[UR4][R4.64], R7 ;  /* 0x0000000704007986 */ /* 0x000fe2000c101904 */
[----:B------:R-:W-:Y:S05]  /*02a0*/  EXIT ;  /* 0x000000000000794d */ /* 0x000fea0003800000 */
.L_x_3:
        /* <DEDUP_REMOVED lines=13> */
.L_x_14:


//--------------------- .text._Z10d_svdivideiPiiS_ --------------------------
	.section	.text._Z10d_svdivideiPiiS_,"ax",@progbits
	.align	128
        .global         _Z10d_svdivideiPiiS_
        .type           _Z10d_svdivideiPiiS_,@function
        .size           _Z10d_svdivideiPiiS_,(.L_x_15 - _Z10d_svdivideiPiiS_)
        .other          _Z10d_svdivideiPiiS_,@"STO_CUDA_ENTRY STV_DEFAULT"
_Z10d_svdivideiPiiS_:
.text._Z10d_svdivideiPiiS_:
        /* <DEDUP_REMOVED lines=10> */
[----:B------:R-:W2:Y:S01]  /*00a0*/  LDC R11, c[0x0][0x380] ;  /* 0x0000e000ff0b7b82 */ /* 0x000ea20000000800 */
[----:B0-----:R-:W-:-:S05]  /*00b0*/  IMAD.WIDE R2, R7, 0x4, R2 ;  /* 0x0000000407027825 */ /* 0x001fca00078e0202 */
[----:B-1----:R2:W3:Y:S02]  /*00c0*/  LDG.E R0, desc[UR4][R2.64] ;  /* 0x0000000402007981 */ /* 0x0024e4000c1e1900 */
[----:B--2---:R-:W-:Y:S02]  /*00d0*/  IABS R2, R11 ;  /* 0x0000000b00027213 */ /* 0x004fe40000000000 */
[----:B---3--:R-:W-:-:S04]  /*00e0*/  IABS R9, R0 ;  /* 0x0000000000097213 */ /* 0x008fc80000000000 */
[----:B------:R-:W0:Y:S08]  /*00f0*/  I2F.RP R6, R9 ;  /* 0x0000000900067306 */ /* 0x000e300000209400 */
[----:B0-----:R-:W0:Y:S02]  /*0100*/  MUFU.RCP R6, R6 ;  /* 0x0000000600067308 */ /* 0x001e240000001000 */
[----:B0-----:R-:W-:-:S06]  /*0110*/  VIADD R4, R6, 0xffffffe ;  /* 0x0ffffffe06047836 */ /* 0x001fcc0000000000 */
[----:B------:R0:W1:Y:S02]  /*0120*/  F2I.FTZ.U32.TRUNC.NTZ R5, R4 ;  /* 0x0000000400057305 */ /* 0x000064000021f000 */
[----:B0-----:R-:W-:Y:S02]  /*0130*/  HFMA2 R4, -RZ, RZ, 0, 0 ;  /* 0x00000000ff047431 */ /* 0x001fe400000001ff */
[----:B-1----:R-:W-:-:S04]  /*0140*/  IMAD.MOV R8, RZ, RZ, -R5 ;  /* 0x000000ffff087224 */ /* 0x002fc800078e0a05 */
[----:B------:R-:W-:Y:S01]  /*0150*/  IMAD R3, R8, R9, RZ ;  /* 0x0000000908037224 */ /* 0x000fe200078e02ff */
[----:B------:R-:W-:-:S03]  /*0160*/  IABS R8, R0 ;  /* 0x0000000000087213 */ /* 0x000fc60000000000 */
        /* <DEDUP_REMOVED lines=9> */
[----:B------:R-:W-:Y:S02]  /*0200*/  ISETP.GE.U32.AND P0, PT, R4, R9, PT ;  /* 0x000000090400720c */ /* 0x000fe40003f06070 */
[----:B------:R-:W-:Y:S01]  /*0210*/  LOP3.LUT R4, R0, R11, RZ, 0x3c, !PT ;  /* 0x0000000b00047212 */ /* 0x000fe200078e3cff */
[----:B0-----:R-:W-:-:S03]  /*0220*/  IMAD.WIDE R2, R7, 0x4, R2 ;  /* 0x0000000407027825 */ /* 0x001fc600078e0202 */
[----:B------:R-:W-:-:S07]  /*0230*/  ISETP.GE.AND P1, PT, R4, RZ, PT ;  /* 0x000000ff0400720c */ /* 0x000fce0003f26270 */
[----:B------:R-:W-:-:S06]  /*0240*/  @P0 IADD3 R5, PT, PT, R5, 0x1, RZ ;  /* 0x0000000105050810 */ /* 0x000fcc0007ffe0ff */
[----:B------:R-:W-:Y:S01]  /*0250*/  @!P1 IMAD.MOV R5, RZ, RZ, -R5 ;  /* 0x000000ffff059224 */ /* 0x000fe200078e0a05 */
[----:B------:R-:W-:-:S05]  /*0260*/  @!P2 LOP3.LUT R5, RZ, R0, RZ, 0x33, !PT ;  /* 0x00000000ff05a212 */ /* 0x000fca00078e33ff */
[----:B------:R-:W-:Y:S01]  /*0270*/  STG.E desc[UR4][R2.64], R5 ;  /* 0x0000000502007986 */ /* 0x000fe2000c101904 */
[----:B------:R-:W-:Y:S05]  /*0280*/  EXIT ;  /* 0x000000000000794d */ /* 0x000fea0003800000 */
.L_x_4:
        /* <DEDUP_REMOVED lines=15> */
.L_x_15:


//--------------------- .text._Z10d_vsdividePiiiS_ --------------------------
	.section	.text._Z10d_vsdividePiiiS_,"ax",@progbits
	.align	128
        .global         _Z10d_vsdividePiiiS_
        .type           _Z10d_vsdividePiiiS_,@function
        .size           _Z10d_vsdividePiiiS_,(.L_x_16 - _Z10d_vsdividePiiiS_)
        .other          _Z10d_vsdividePiiiS_,@"STO_CUDA_ENTRY STV_DEFAULT"
_Z10d_vsdividePiiiS_:
.text._Z10d_vsdividePiiiS_:
        /* <DEDUP_REMOVED lines=12> */
[----:B-1----:R-:W3:Y:S01]  /*00c0*/  LDG.E R0, desc[UR4][R2.64] ;  /* 0x0000000402007981 */ /* 0x002ee2000c1e1900 */
[----:B--2---:R-:W-:-:S04]  /*00d0*/  IABS R9, R11 ;  /* 0x0000000b00097213 */ /* 0x004fc80000000000 */
[----:B------:R-:W0:Y:S08]  /*00e0*/  I2F.RP R6, R9 ;  /* 0x0000000900067306 */ /* 0x000e300000209400 */
[----:B0-----:R-:W0:Y:S02]  /*00f0*/  MUFU.RCP R6, R6 ;  /* 0x0000000600067308 */ /* 0x001e240000001000 */
[----:B0-----:R-:W-:-:S06]  /*0100*/  VIADD R4, R6, 0xffffffe ;  /* 0x0ffffffe06047836 */ /* 0x001fcc0000000000 */
[----:B------:R0:W1:Y:S02]  /*0110*/  F2I.FTZ.U32.TRUNC.NTZ R5, R4 ;  /* 0x0000000400057305 */ /* 0x000064000021f000 */
[----:B0-----:R-:W-:Y:S02]  /*0120*/  HFMA2 R4, -RZ, RZ, 0, 0 ;  /* 0x00000000ff047431 */ /* 0x001fe400000001ff */
[----:B-1----:R-:W-:-:S04]  /*0130*/  IMAD.MOV R8, RZ, RZ, -R5 ;  /* 0x000000ffff087224 */ /* 0x002fc800078e0a05 */
[----:B------:R-:W-:-:S04]  /*0140*/  IMAD R13, R8, R9, RZ ;  /* 0x00000009080d7224 */ /* 0x000fc800078e02ff */
[----:B------:R-:W-:Y:S01]  /*0150*/  IMAD.HI.U32 R5, R5, R13, R4 ;  /* 0x0000000d05057227 */ /* 0x000fe200078e0004 */
[----:B---3--:R-:W-:Y:S02]  /*0160*/  IABS R2, R0 ;  /* 0x0000000000027213 */ /* 0x008fe40000000000 */
[----:B------:R-:W-:-:S03]  /*0170*/  LOP3.LUT R0, R0, R11, RZ, 0x3c, !PT ;  /* 0x0000000b00007212 */ /* 0x000fc600078e3cff */
[----:B------:R-:W-:Y:S01]  /*0180*/  IMAD.HI.U32 R5, R5, R2, RZ ;  /* 0x0000000205057227 */ /* 0x000fe200078e00ff */
[----:B------:R-:W-:-:S03]  /*0190*/  ISETP.GE.AND P1, PT, R0, RZ, PT ;  /* 0x000000ff0000720c */ /* 0x000fc60003f26270 */
[----:B------:R-:W-:-:S04]  /*01a0*/  IMAD.MOV R6, RZ, RZ, -R5 ;  /* 0x000000ffff067224 */ /* 0x000fc800078e0a05 */
[C---:B------:R-:W-:Y:S02]  /*01b0*/  IMAD R6, R9.reuse, R6, R2 ;  /* 0x0000000609067224 */ /* 0x040fe400078e0202 */
        /* <DEDUP_REMOVED lines=12> */
.L_x_5:
        /* <DEDUP_REMOVED lines=16> */
.L_x_16:


//--------------------- .text._Z9d_vvtimesPiS_iS_ --------------------------
	.section	.text._Z9d_vvtimesPiS_iS_,"ax",@progbits
	.align	128
        .global         _Z9d_vvtimesPiS_iS_
        .type           _Z9d_vvtimesPiS_iS_,@function
        .size           _Z9d_vvtimesPiS_iS_,(.L_x_17 - _Z9d_vvtimesPiS_iS_)
        .other          _Z9d_vvtimesPiS_iS_,@"STO_CUDA_ENTRY STV_DEFAULT"
_Z9d_vvtimesPiS_iS_:
.text._Z9d_vvtimesPiS_iS_:
        /* <DEDUP_REMOVED lines=10> */
[----:B------:R-:W2:Y:S08]  /*00a0*/  LDC.64 R4, c[0x0][0x388] ;  /* 0x0000e200ff047b82 */ /* 0x000eb00000000a00 */
[----:B------:R-:W3:Y:S01]  /*00b0*/  LDC.64 R6, c[0x0][0x398] ;  /* 0x0000e600ff067b82 */ /* 0x000ee20000000a00 */
[----:B0-----:R-:W-:-:S06]  /*00c0*/  IMAD.WIDE R2, R9, 0x4, R2 ;  /* 0x0000000409027825 */ /* 0x001fcc00078e0202 */
[----:B-1----:R-:W4:Y:S01]  /*00d0*/  LDG.E R2, desc[UR4][R2.64] ;  /* 0x0000000402027981 */ /* 0x002f22000c1e1900 */
[----:B--2---:R-:W-:-:S06]  /*00e0*/  IMAD.WIDE R4, R9, 0x4, R4 ;  /* 0x0000000409047825 */ /* 0x004fcc00078e0204 */
[----:B------:R-:W4:Y:S01]  /*00f0*/  LDG.E R5, desc[UR4][R4.64] ;  /* 0x0000000404057981 */ /* 0x000f22000c1e1900 */
[----:B---3--:R-:W-:-:S04]  /*0100*/  IMAD.WIDE R6, R9, 0x4, R6 ;  /* 0x0000000409067825 */ /* 0x008fc800078e0206 */
[----:B----4-:R-:W-:-:S05]  /*0110*/  IMAD R9, R2, R5, RZ ;  /* 0x0000000502097224 */ /* 0x010fca00078e02ff */
[----:B------:R-:W-:Y:S01]  /*0120*/  STG.E desc[UR4][R6.64], R9 ;  /* 0x0000000906007986 */ /* 0x000fe2000c101904 */
[----:B------:R-:W-:Y:S05]  /*0130*/  EXIT ;  /* 0x000000000000794d */ /* 0x000fea0003800000 */
.L_x_6:
        /* <DEDUP_REMOVED lines=12> */
.L_x_17:


//--------------------- .text._Z9d_vstimesPiiiS_  --------------------------
	.section	.text._Z9d_vstimesPiiiS_,"ax",@progbits
	.align	128
        .global         _Z9d_vstimesPiiiS_
        .type           _Z9d_vstimesPiiiS_,@function
        .size           _Z9d_vstimesPiiiS_,(.L_x_18 - _Z9d_vstimesPiiiS_)
        .other          _Z9d_vstimesPiiiS_,@"STO_CUDA_ENTRY STV_DEFAULT"
_Z9d_vstimesPiiiS_:
.text._Z9d_vstimesPiiiS_:
        /* <DEDUP_REMOVED lines=9> */
[----:B------:R-:W1:Y:S01]  /*0090*/  LDCU.64 UR4, c[0x0][0x358] ;  /* 0x00006b00ff0477ac */ /* 0x000e620008000a00 */
[----:B------:R-:W2:Y:S06]  /*00a0*/  LDCU UR6, c[0x0][0x388] ;  /* 0x00007100ff0677ac */ /* 0x000eac0008000800 */
[----:B------:R-:W3:Y:S01]  /*00b0*/  LDC.64 R4, c[0x0][0x390] ;  /* 0x0000e400ff047b82 */ /* 0x000ee20000000a00 */
[----:B0-----:R-:W-:-:S06]  /*00c0*/  IMAD.WIDE R2, R7, 0x4, R2 ;  /* 0x0000000407027825 */ /* 0x001fcc00078e0202 */
[----:B-1----:R-:W2:Y:S01]  /*00d0*/  LDG.E R2, desc[UR4][R2.64] ;  /* 0x0000000402027981 */ /* 0x002ea2000c1e1900 */
[----:B---3--:R-:W-:-:S04]  /*00e0*/  IMAD.WIDE R4, R7, 0x4, R4 ;  /* 0x0000000407047825 */ /* 0x008fc800078e0204 */
[----:B--2---:R-:W-:-:S05]  /*00f0*/  IMAD R7, R2, UR6, RZ ;  /* 0x0000000602077c24 */ /* 0x004fca000f8e02ff */
[----:B------:R-:W-:Y:S01]  /*0100*/  STG.E desc[UR4][R4.64], R7 ;  /* 0x0000000704007986 */ /* 0x000fe2000c101904 */
[----:B------:R-:W-:Y:S05]  /*0110*/  EXIT ;  /* 0x000000000000794d */ /* 0x000fea0003800000 */
.L_x_7:
        /* <DEDUP_REMOVED lines=14> */
.L_x_18:


//--------------------- .text._Z9d_vvminusPiS_iS_ --------------------------
	.section	.text._Z9d_vvminusPiS_iS_,"ax",@progbits
	.align	128
        .global         _Z9d_vvminusPiS_iS_
        .type           _Z9d_vvminusPiS_iS_,@function
        .size           _Z9d_vvminusPiS_iS_,(.L_x_19 - _Z9d_vvminusPiS_iS_)
        .other          _Z9d_vvminusPiS_iS_,@"STO_CUDA_ENTRY STV_DEFAULT"
_Z9d_vvminusPiS_iS_:
.text._Z9d_vvminusPiS_iS_:
        /* <DEDUP_REMOVED lines=16> */
[----:B---3--:R-:W-:Y:S01]  /*0100*/  IMAD.WIDE R6, R9, 0x4, R6 ;  /* 0x0000000409067825 */ /* 0x008fe200078e0206 */
[----:B----4-:R-:W-:-:S05]  /*0110*/  IADD3 R9, PT, PT, R2, -R5, RZ ;  /* 0x8000000502097210 */ /* 0x010fca0007ffe0ff */
[----:B------:R-:W-:Y:S01]  /*0120*/  STG.E desc[UR4][R6.64], R9 ;  /* 0x0000000906007986 */ /* 0x000fe2000c101904 */
[----:B------:R-:W-:Y:S05]  /*0130*/  EXIT ;  /* 0x000000000000794d */ /* 0x000fea0003800000 */
.L_x_8:
        /* <DEDUP_REMOVED lines=12> */
.L_x_19:


//--------------------- .text._Z9d_svminusiPiiS_  --------------------------
	.section	.text._Z9d_svminusiPiiS_,"ax",@progbits
	.align	128
        .global         _Z9d_svminusiPiiS_
        .type           _Z9d_svminusiPiiS_,@function
        .size           _Z9d_svminusiPiiS_,(.L_x_20 - _Z9d_svminusiPiiS_)
        .other          _Z9d_svminusiPiiS_,@"STO_CUDA_ENTRY STV_DEFAULT"
_Z9d_svminusiPiiS_:
.text._Z9d_svminusiPiiS_:
        /* <DEDUP_REMOVED lines=14> */
[----:B---3--:R-:W-:Y:S01]  /*00e0*/  IMAD.WIDE R4, R7, 0x4, R4 ;  /* 0x0000000407047825 */ /* 0x008fe200078e0204 */
[----:B--2---:R-:W-:-:S05]  /*00f0*/  IADD3 R7, PT, PT, -R2, UR6, RZ ;  /* 0x0000000602077c10 */ /* 0x004fca000fffe1ff */
[----:B------:R-:W-:Y:S01]  /*0100*/  STG.E desc[UR4][R4.64], R7 ;  /* 0x0000000704007986 */ /* 0x000fe2000c101904 */
[----:B------:R-:W-:Y:S05]  /*0110*/  EXIT ;  /* 0x000000000000794d */ /* 0x000fea0003800000 */
.L_x_9:
        /* <DEDUP_REMOVED lines=14> */
.L_x_20:


//--------------------- .text._Z9d_vsminusPiiiS_  --------------------------
	.section	.text._Z9d_vsminusPiiiS_,"ax",@progbits
	.align	128
        .global         _Z9d_vsminusPiiiS_
        .type           _Z9d_vsminusPiiiS_,@function
        .size           _Z9d_vsminusPiiiS_,(.L_x_21 - _Z9d_vsminusPiiiS_)
        .other          _Z9d_vsminusPiiiS_,@"STO_CUDA_ENTRY STV_DEFAULT"
_Z9d_vsminusPiiiS_:
.text._Z9d_vsminusPiiiS_:
        /* <DEDUP_REMOVED lines=15> */
[----:B--2---:R-:W-:-:S05]  /*00f0*/  IADD3 R7, PT, PT, R2, -UR6, RZ ;  /* 0x8000000602077c10 */ /* 0x004fca000fffe0ff */
[----:B------:R-:W-:Y:S01]  /*0100*/  STG.E desc[UR4][R4.64], R7 ;  /* 0x0000000704007986 */ /* 0x000fe2000c101904 */
[----:B------:R-:W-:Y:S05]  /*0110*/  EXIT ;  /* 0x000000000000794d */ /* 0x000fea0003800000 */
.L_x_10:
        /* <DEDUP_REMOVED lines=14> */
.L_x_21:


//--------------------- .text._Z8d_vvplusPiS_iS_  --------------------------
	.section	.text._Z8d_vvplusPiS_iS_,"ax",@progbits
	.align	128
        .global         _Z8d_vvplusPiS_iS_
        .type           _Z8d_vvplusPiS_iS_,@function
        .size           _Z8d_vvplusPiS_iS_,(.L_x_22 - _Z8d_vvplusPiS_iS_)
        .other          _Z8d_vvplusPiS_iS_,@"STO_CUDA_ENTRY STV_DEFAULT"
_Z8d_vvplusPiS_iS_:
.text._Z8d_vvplusPiS_iS_:
        /* <DEDUP_REMOVED lines=17> */
[----:B----4-:R-:W-:-:S05]  /*0110*/  IADD3 R9, PT, PT, R2, R5, RZ ;  /* 0x0000000502097210 */ /* 0x010fca0007ffe0ff */
[----:B------:R-:W-:Y:S01]  /*0120*/  STG.E desc[UR4][R6.64], R9 ;  /* 0x0000000906007986 */ /* 0x000fe2000c101904 */
[----:B------:R-:W-:Y:S05]  /*0130*/  EXIT ;  /* 0x000000000000794d */ /* 0x000fea0003800000 */
.L_x_11:
        /* <DEDUP_REMOVED lines=12> */
.L_x_22:


//--------------------- .text._Z8d_vsplusPiiiS_   --------------------------
	.section	.text._Z8d_vsplusPiiiS_,"ax",@progbits
	.align	128
        .global         _Z8d_vsplusPiiiS_
        .type           _Z8d_vsplusPiiiS_,@function
        .size           _Z8d_vsplusPiiiS_,(.L_x_23 - _Z8d_vsplusPiiiS_)
        .other          _Z8d_vsplusPiiiS_,@"STO_CUDA_ENTRY STV_DEFAULT"
_Z8d_vsplusPiiiS_:
.text._Z8d_vsplusPiiiS_:
        /* <DEDUP_REMOVED lines=15> */
[----:B--2---:R-:W-:-:S05]  /*00f0*/  IADD3 R7, PT, PT, R2, UR6, RZ ;  /* 0x0000000602077c10 */ /* 0x004fca000fffe0ff */
[----:B------:R-:W-:Y:S01]  /*0100*/  STG.E desc[UR4][R4.64], R7 ;  /* 0x0000000704007986 */ /* 0x000fe2000c101904 */
[----:B------:R-:W-:Y:S05]  /*0110*/  EXIT ;  /* 0x000000000000794d */ /* 0x000fea0003800000 */
.L_x_12:
        /* <DEDUP_REMOVED lines=14> */
.L_x_23:


//--------------------- .nv.shared._Z5d_sumPiiS_  --------------------------
	.section	.nv.shared._Z5d_sumPiiS_,"aw",@nobits
	.sectionflags	@""
	.align	16
	.zero		1024


//--------------------- .nv.shared.reserved.0     --------------------------
	.section	.nv.shared.reserved.0,"aw",@nobits
	.weak		__nv_reservedSMEM_offset_0_alias
	.size		__nv_reservedSMEM_offset_0_alias, 0, 64
	.other		__nv_reservedSMEM_offset_0_alias,@"STO_CUDA_RESERVED_SHARED STV_DEFAULT"
__nv_reservedSMEM_offset_0_alias:
	.zero		0
	.zero		64


//--------------------- .nv.shared._Z10d_vvdividePiS_iS_ --------------------------
	.section	.nv.shared._Z10d_vvdividePiS_iS_,"aw",@nobits
	.sectionflags	@""
	.align	16
	.zero		1024


//--------------------- .nv.shared._Z10d_svdivideiPiiS_ --------------------------
	.section	.nv.shared._Z10d_svdivideiPiiS_,"aw",@nobits
	.sectionflags	@""
	.align	16
	.zero		1024


//--------------------- .nv.shared._Z10d_vsdividePiiiS_ --------------------------
	.section	.nv.shared._Z10d_vsdividePiiiS_,"aw",@nobits
	.sectionflags	@""
	.align	16
	.zero		1024


//--------------------- .nv.shared._Z9d_vvtimesPiS_iS_ --------------------------
	.section	.nv.shared._Z9d_vvtimesPiS_iS_,"aw",@nobits
	.sectionflags	@""
	.align	16
	.zero		1024


//--------------------- .nv.shared._Z9d_vstimesPiiiS_ --------------------------
	.section	.nv.shared._Z9d_vstimesPiiiS_,"aw",@nobits
	.sectionflags	@""
	.align	16
	.zero		1024


//--------------------- .nv.shared._Z9d_vvminusPiS_iS_ --------------------------
	.section	.nv.shared._Z9d_vvminusPiS_iS_,"aw",@nobits
	.sectionflags	@""
	.align	16
	.zero		1024


//--------------------- .nv.shared._Z9d_svminusiPiiS_ --------------------------
	.section	.nv.shared._Z9d_svminusiPiiS_,"aw",@nobits
	.sectionflags	@""
	.align	16
	.zero		1024


//--------------------- .nv.shared._Z9d_vsminusPiiiS_ --------------------------
	.section	.nv.shared._Z9d_vsminusPiiiS_,"aw",@nobits
	.sectionflags	@""
	.align	16
	.zero		1024


//--------------------- .nv.shared._Z8d_vvplusPiS_iS_ --------------------------
	.section	.nv.shared._Z8d_vvplusPiS_iS_,"aw",@nobits
	.sectionflags	@""
	.align	16
	.zero		1024


//--------------------- .nv.shared._Z8d_vsplusPiiiS_ --------------------------
	.section	.nv.shared._Z8d_vsplusPiiiS_,"aw",@nobits
	.sectionflags	@""
	.align	16
	.zero		1024


//--------------------- .nv.constant0._Z5d_sumPiiS_ --------------------------
	.section	.nv.constant0._Z5d_sumPiiS_,"a",@progbits
	.sectionflags	@""
	.align	4
.nv.constant0._Z5d_sumPiiS_:
	.zero		920


//--------------------- .nv.constant0._Z10d_vvdividePiS_iS_ --------------------------
	.section	.nv.constant0._Z10d_vvdividePiS_iS_,"a",@progbits
	.sectionflags	@""
	.align	4
.nv.constant0._Z10d_vvdividePiS_iS_:
	.zero		928


//--------------------- .nv.constant0._Z10d_svdivideiPiiS_ --------------------------
	.section	.nv.constant0._Z10d_svdivideiPiiS_,"a",@progbits
	.sectionflags	@""
	.align	4
.nv.constant0._Z10d_svdivideiPiiS_:
	.zero		928


//--------------------- .nv.constant0._Z10d_vsdividePiiiS_ --------------------------
	.section	.nv.constant0._Z10d_vsdividePiiiS_,"a",@progbits
	.sectionflags	@""
	.align	4
.nv.constant0._Z10d_vsdividePiiiS_:
	.zero		920


//--------------------- .nv.constant0._Z9d_vvtimesPiS_iS_ --------------------------
	.section	.nv.constant0._Z9d_vvtimesPiS_iS_,"a",@progbits
	.sectionflags	@""
	.align	4
.nv.constant0._Z9d_vvtimesPiS_iS_:
	.zero		928


//--------------------- .nv.constant0._Z9d_vstimesPiiiS_ --------------------------
	.section	.nv.constant0._Z9d_vstimesPiiiS_,"a",@progbits
	.sectionflags	@""
	.align	4
.nv.constant0._Z9d_vstimesPiiiS_:
	.zero		920


//--------------------- .nv.constant0._Z9d_vvminusPiS_iS_ --------------------------
	.section	.nv.constant0._Z9d_vvminusPiS_iS_,"a",@progbits
	.sectionflags	@""
	.align	4
.nv.constant0._Z9d_vvminusPiS_iS_:
	.zero		928


//--------------------- .nv.constant0._Z9d_svminusiPiiS_ --------------------------
	.section	.nv.constant0._Z9d_svminusiPiiS_,"a",@progbits
	.sectionflags	@""
	.align	4
.nv.constant0._Z9d_svminusiPiiS_:
	.zero		928


//--------------------- .nv.constant0._Z9d_vsminusPiiiS_ --------------------------
	.section	.nv.constant0._Z9d_vsminusPiiiS_,"a",@progbits
	.sectionflags	@""
	.align	4
.nv.constant0._Z9d_vsminusPiiiS_:
	.zero		920


//--------------------- .nv.constant0._Z8d_vvplusPiS_iS_ --------------------------
	.section	.nv.constant0._Z8d_vvplusPiS_iS_,"a",@progbits
	.sectionflags	@""
	.align	4
.nv.constant0._Z8d_vvplusPiS_iS_:
	.zero		928


//--------------------- .nv.constant0._Z8d_vsplusPiiiS_ --------------------------
	.section	.nv.constant0._Z8d_vsplusPiiiS_,"a",@progbits
	.sectionflags	@""
	.align	4
.nv.constant0._Z8d_vsplusPiiiS_:
	.zero		920


//--------------------- SYMBOLS --------------------------

	.type		.nv.reservedSmem.offset0,@object
	.size		.nv.reservedSmem.offset0,0x4
	.type		.nv.reservedSmem.cap,@object
	.size		.nv.reservedSmem.cap,0x4
